//
// Generated by NVIDIA NVVM Compiler
//
// Compiler Build ID: CL-36424714
// Cuda compilation tools, release 13.0, V13.0.88
// Based on NVVM 20.0.0
//

.version 9.0
.target sm_100
.address_size 64

	// .globl	tradjema_batch_f32
.extern .shared .align 16 .b8 smem[];
.extern .shared .align 16 .b8 tr_buf[];

.visible .entry tradjema_batch_f32(
	.param .u64 .ptr .align 1 tradjema_batch_f32_param_0,
	.param .u64 .ptr .align 1 tradjema_batch_f32_param_1,
	.param .u64 .ptr .align 1 tradjema_batch_f32_param_2,
	.param .u64 .ptr .align 1 tradjema_batch_f32_param_3,
	.param .u64 .ptr .align 1 tradjema_batch_f32_param_4,
	.param .u32 tradjema_batch_f32_param_5,
	.param .u32 tradjema_batch_f32_param_6,
	.param .u32 tradjema_batch_f32_param_7,
	.param .u64 .ptr .align 1 tradjema_batch_f32_param_8
)
{
	.reg .pred 	%p<55>;
	.reg .b32 	%r<212>;
	.reg .b32 	%f<12>;
	.reg .b64 	%rd<40>;
	.reg .b64 	%fd<66>;

	ld.param.u64 	%rd5, [tradjema_batch_f32_param_0];
	ld.param.u64 	%rd8, [tradjema_batch_f32_param_1];
	ld.param.u64 	%rd9, [tradjema_batch_f32_param_2];
	ld.param.u64 	%rd6, [tradjema_batch_f32_param_3];
	ld.param.u64 	%rd7, [tradjema_batch_f32_param_4];
	ld.param.u32 	%r61, [tradjema_batch_f32_param_5];
	ld.param.u32 	%r63, [tradjema_batch_f32_param_6];
	ld.param.u64 	%rd10, [tradjema_batch_f32_param_8];
	cvta.to.global.u64 	%rd1, %rd8;
	cvta.to.global.u64 	%rd2, %rd5;
	cvta.to.global.u64 	%rd3, %rd10;
	cvta.to.global.u64 	%rd4, %rd9;
	mov.u32 	%r1, %ctaid.x;
	setp.ge.s32 	%p3, %r1, %r63;
	@%p3 bra 	$L__BB0_50;
	cvta.to.global.u64 	%rd11, %rd6;
	cvta.to.global.u64 	%rd12, %rd7;
	mul.wide.u32 	%rd13, %r1, 4;
	add.s64 	%rd14, %rd11, %rd13;
	ld.global.nc.u32 	%r2, [%rd14];
	add.s64 	%rd15, %rd12, %rd13;
	ld.global.nc.f32 	%f1, [%rd15];
	mul.lo.s32 	%r3, %r61, %r1;
	setp.lt.s32 	%p5, %r2, 2;
	setp.gt.s32 	%p6, %r2, %r61;
	or.pred  	%p7, %p5, %p6;
	mov.pred 	%p54, -1;
	@%p7 bra 	$L__BB0_3;
	abs.f32 	%f4, %f1;
	setp.equ.f32 	%p54, %f4, 0f7F800000;
$L__BB0_3:
	setp.gtu.f32 	%p8, %f1, 0f00000000;
	not.pred 	%p9, %p54;
	and.pred  	%p10, %p9, %p8;
	@%p10 bra 	$L__BB0_7;
	mov.u32 	%r183, %tid.x;
	setp.ge.s32 	%p52, %r183, %r61;
	@%p52 bra 	$L__BB0_50;
	mov.u32 	%r5, %ntid.x;
$L__BB0_6:
	add.s32 	%r179, %r183, %r3;
	mul.wide.s32 	%rd37, %r179, 4;
	add.s64 	%rd38, %rd3, %rd37;
	mov.b32 	%r180, 2143289344;
	st.global.u32 	[%rd38], %r180;
	add.s32 	%r183, %r183, %r5;
	setp.lt.s32 	%p53, %r183, %r61;
	@%p53 bra 	$L__BB0_6;
	bra.uni 	$L__BB0_50;
$L__BB0_7:
	ld.param.u32 	%r181, [tradjema_batch_f32_param_7];
	add.s32 	%r194, %r2, %r181;
	add.s32 	%r9, %r194, -1;
	cvt.rn.f64.s32 	%fd22, %r2;
	add.f64 	%fd23, %fd22, 0d3FF0000000000000;
	mov.f64 	%fd24, 0d4000000000000000;
	div.rn.f64 	%fd1, %fd24, %fd23;
	mov.u32 	%r10, %tid.x;
	setp.ge.s32 	%p11, %r10, %r9;
	@%p11 bra 	$L__BB0_10;
	mov.u32 	%r11, %ntid.x;
	mov.u32 	%r184, %r10;
$L__BB0_9:
	add.s32 	%r64, %r184, %r3;
	mul.wide.s32 	%rd16, %r64, 4;
	add.s64 	%rd17, %rd3, %rd16;
	mov.b32 	%r65, 2143289344;
	st.global.u32 	[%rd17], %r65;
	add.s32 	%r184, %r184, %r11;
	setp.lt.s32 	%p12, %r184, %r9;
	@%p12 bra 	$L__BB0_9;
$L__BB0_10:
	bar.sync 	0;
	setp.gt.s32 	%p13, %r194, %r61;
	setp.ne.s32 	%p14, %r10, 0;
	or.pred  	%p15, %p14, %p13;
	@%p15 bra 	$L__BB0_50;
	shl.b32 	%r67, %r2, 3;
	mov.u32 	%r68, smem;
	add.s32 	%r14, %r68, %r67;
	shl.b32 	%r69, %r2, 2;
	add.s32 	%r15, %r14, %r69;
	setp.lt.s32 	%p16, %r2, 1;
	mov.b32 	%r209, 0;
	mov.u32 	%r211, %r209;
	@%p16 bra 	$L__BB0_27;
	mov.b32 	%r185, 0;
	mov.u32 	%r211, %r185;
	mov.u32 	%r209, %r185;
$L__BB0_13:
	ld.param.u32 	%r182, [tradjema_batch_f32_param_7];
	add.s32 	%r19, %r185, %r182;
	setp.eq.s32 	%p17, %r19, 0;
	mov.f64 	%fd61, 0d0000000000000000;
	@%p17 bra 	$L__BB0_15;
	mul.wide.s32 	%rd18, %r19, 4;
	add.s64 	%rd19, %rd4, %rd18;
	ld.global.nc.f32 	%f5, [%rd19+-4];
	cvt.f64.f32 	%fd61, %f5;
$L__BB0_15:
	mul.wide.s32 	%rd20, %r19, 4;
	add.s64 	%rd21, %rd2, %rd20;
	ld.global.nc.f32 	%f2, [%rd21];
	cvt.f64.f32 	%fd4, %f2;
	add.s64 	%rd22, %rd1, %rd20;
	ld.global.nc.f32 	%f3, [%rd22];
	cvt.f64.f32 	%fd5, %f3;
	setp.ne.s32 	%p18, %r185, 0;
	@%p18 bra 	$L__BB0_17;
	sub.f64 	%fd62, %fd4, %fd5;
	bra.uni 	$L__BB0_18;
$L__BB0_17:
	cvt.f64.f32 	%fd27, %f2;
	sub.f64 	%fd28, %fd27, %fd5;
	sub.f64 	%fd29, %fd27, %fd61;
	abs.f64 	%fd30, %fd29;
	sub.f64 	%fd31, %fd5, %fd61;
	abs.f64 	%fd32, %fd31;
	max.f64 	%fd33, %fd30, %fd32;
	max.f64 	%fd62, %fd28, %fd33;
$L__BB0_18:
	not.b32 	%r20, %r2;
	shl.b32 	%r71, %r185, 3;
	add.s32 	%r73, %r68, %r71;
	st.shared.f64 	[%r73], %fd62;
	setp.lt.s32 	%p19, %r209, 1;
	@%p19 bra 	$L__BB0_22;
	mov.u32 	%r188, %r209;
$L__BB0_20:
	setp.gt.s32 	%p20, %r188, %r2;
	selp.b32 	%r74, %r20, -1, %p20;
	add.s32 	%r75, %r74, %r188;
	shl.b32 	%r76, %r75, 2;
	add.s32 	%r77, %r14, %r76;
	ld.shared.u32 	%r78, [%r77];
	rem.s32 	%r79, %r78, %r2;
	shl.b32 	%r80, %r79, 3;
	add.s32 	%r82, %r68, %r80;
	ld.shared.f64 	%fd34, [%r82];
	setp.ltu.f64 	%p21, %fd34, %fd62;
	mov.u32 	%r209, %r188;
	@%p21 bra 	$L__BB0_22;
	add.s32 	%r22, %r188, -1;
	setp.gt.s32 	%p22, %r188, 1;
	mov.b32 	%r209, 0;
	mov.u32 	%r188, %r22;
	@%p22 bra 	$L__BB0_20;
$L__BB0_22:
	setp.lt.s32 	%p23, %r209, %r2;
	selp.b32 	%r84, 0, %r2, %p23;
	sub.s32 	%r85, %r209, %r84;
	shl.b32 	%r86, %r85, 2;
	add.s32 	%r87, %r14, %r86;
	st.shared.u32 	[%r87], %r185;
	add.s32 	%r209, %r209, 1;
	setp.lt.s32 	%p24, %r211, 1;
	@%p24 bra 	$L__BB0_26;
	mov.u32 	%r190, %r211;
$L__BB0_24:
	setp.gt.s32 	%p25, %r190, %r2;
	selp.b32 	%r88, %r20, -1, %p25;
	add.s32 	%r89, %r88, %r190;
	shl.b32 	%r90, %r89, 2;
	add.s32 	%r91, %r15, %r90;
	ld.shared.u32 	%r92, [%r91];
	rem.s32 	%r93, %r92, %r2;
	shl.b32 	%r94, %r93, 3;
	add.s32 	%r96, %r68, %r94;
	ld.shared.f64 	%fd35, [%r96];
	setp.gtu.f64 	%p26, %fd35, %fd62;
	mov.u32 	%r211, %r190;
	@%p26 bra 	$L__BB0_26;
	add.s32 	%r26, %r190, -1;
	setp.gt.s32 	%p27, %r190, 1;
	mov.b32 	%r211, 0;
	mov.u32 	%r190, %r26;
	@%p27 bra 	$L__BB0_24;
$L__BB0_26:
	setp.lt.s32 	%p28, %r211, %r2;
	selp.b32 	%r98, 0, %r2, %p28;
	sub.s32 	%r99, %r211, %r98;
	shl.b32 	%r100, %r99, 2;
	add.s32 	%r101, %r15, %r100;
	st.shared.u32 	[%r101], %r185;
	add.s32 	%r211, %r211, 1;
	add.s32 	%r185, %r185, 1;
	setp.ne.s32 	%p29, %r185, %r2;
	@%p29 bra 	$L__BB0_13;
$L__BB0_27:
	add.s32 	%r195, %r2, -1;
	ld.shared.u32 	%r102, [%r14];
	rem.s32 	%r103, %r102, %r2;
	shl.b32 	%r104, %r103, 3;
	add.s32 	%r106, %r68, %r104;
	ld.shared.f64 	%fd9, [%r106];
	ld.shared.u32 	%r107, [%r15];
	rem.s32 	%r108, %r107, %r2;
	shl.b32 	%r109, %r108, 3;
	add.s32 	%r110, %r68, %r109;
	ld.shared.f64 	%fd10, [%r110];
	setp.eq.f64 	%p30, %fd10, %fd9;
	mov.f64 	%fd63, 0d0000000000000000;
	@%p30 bra 	$L__BB0_29;
	rem.s32 	%r111, %r195, %r2;
	shl.b32 	%r112, %r111, 3;
	add.s32 	%r114, %r68, %r112;
	ld.shared.f64 	%fd37, [%r114];
	sub.f64 	%fd38, %fd37, %fd9;
	sub.f64 	%fd39, %fd10, %fd9;
	div.rn.f64 	%fd63, %fd38, %fd39;
$L__BB0_29:
	cvt.s64.s32 	%rd23, %r194;
	mul.wide.s32 	%rd24, %r194, 4;
	add.s64 	%rd25, %rd4, %rd24;
	ld.global.nc.f32 	%f6, [%rd25+-8];
	cvt.f64.f32 	%fd40, %f6;
	cvt.f64.f32 	%fd41, %f1;
	fma.rn.f64 	%fd42, %fd63, %fd41, 0d3FF0000000000000;
	mul.f64 	%fd43, %fd1, %fd42;
	mul.f64 	%fd64, %fd43, %fd40;
	cvt.rn.f32.f64 	%f7, %fd64;
	cvt.s64.s32 	%rd26, %r3;
	add.s64 	%rd27, %rd23, %rd26;
	shl.b64 	%rd28, %rd27, 2;
	add.s64 	%rd29, %rd3, %rd28;
	st.global.f32 	[%rd29+-4], %f7;
	setp.ge.s32 	%p31, %r194, %r61;
	@%p31 bra 	$L__BB0_50;
	mov.b32 	%r206, 0;
	mov.u32 	%r202, %r206;
$L__BB0_31:
	ld.param.u64 	%rd39, [tradjema_batch_f32_param_0];
	add.s32 	%r195, %r195, 1;
	mul.wide.s32 	%rd30, %r194, 4;
	add.s64 	%rd31, %rd4, %rd30;
	ld.global.nc.f32 	%f8, [%rd31+-4];
	cvt.f64.f32 	%fd15, %f8;
	cvta.to.global.u64 	%rd32, %rd39;
	add.s64 	%rd33, %rd32, %rd30;
	ld.global.nc.f32 	%f9, [%rd33];
	cvt.f64.f32 	%fd44, %f9;
	add.s64 	%rd34, %rd1, %rd30;
	ld.global.nc.f32 	%f10, [%rd34];
	cvt.f64.f32 	%fd45, %f10;
	sub.f64 	%fd46, %fd44, %fd45;
	sub.f64 	%fd47, %fd44, %fd15;
	abs.f64 	%fd48, %fd47;
	sub.f64 	%fd49, %fd45, %fd15;
	abs.f64 	%fd50, %fd49;
	max.f64 	%fd51, %fd48, %fd50;
	max.f64 	%fd16, %fd46, %fd51;
	setp.lt.s32 	%p32, %r209, 1;
	@%p32 bra 	$L__BB0_35;
	mov.u32 	%r200, %r209;
$L__BB0_33:
	shl.b32 	%r116, %r202, 2;
	add.s32 	%r117, %r14, %r116;
	ld.shared.u32 	%r118, [%r117];
	sub.s32 	%r119, %r195, %r2;
	setp.gt.s32 	%p33, %r118, %r119;
	mov.u32 	%r209, %r200;
	@%p33 bra 	$L__BB0_35;
	add.s32 	%r121, %r202, 1;
	setp.eq.s32 	%p34, %r121, %r2;
	selp.b32 	%r202, 0, %r121, %p34;
	add.s32 	%r43, %r200, -1;
	setp.gt.s32 	%p35, %r200, 1;
	mov.b32 	%r209, 0;
	mov.u32 	%r200, %r43;
	@%p35 bra 	$L__BB0_33;
$L__BB0_35:
	setp.lt.s32 	%p36, %r211, 1;
	@%p36 bra 	$L__BB0_39;
	mov.u32 	%r204, %r211;
$L__BB0_37:
	shl.b32 	%r122, %r206, 2;
	add.s32 	%r123, %r15, %r122;
	ld.shared.u32 	%r124, [%r123];
	sub.s32 	%r125, %r195, %r2;
	setp.gt.s32 	%p37, %r124, %r125;
	mov.u32 	%r211, %r204;
	@%p37 bra 	$L__BB0_39;
	add.s32 	%r127, %r206, 1;
	setp.eq.s32 	%p38, %r127, %r2;
	selp.b32 	%r206, 0, %r127, %p38;
	add.s32 	%r49, %r204, -1;
	setp.gt.s32 	%p39, %r204, 1;
	mov.b32 	%r211, 0;
	mov.u32 	%r204, %r49;
	@%p39 bra 	$L__BB0_37;
$L__BB0_39:
	setp.lt.s32 	%p40, %r209, 1;
	@%p40 bra 	$L__BB0_43;
	mov.u32 	%r208, %r209;
$L__BB0_41:
	add.s32 	%r128, %r208, %r202;
	setp.gt.s32 	%p41, %r128, %r2;
	not.b32 	%r129, %r2;
	selp.b32 	%r130, %r129, -1, %p41;
	add.s32 	%r131, %r130, %r128;
	shl.b32 	%r132, %r131, 2;
	add.s32 	%r133, %r14, %r132;
	ld.shared.u32 	%r134, [%r133];
	rem.s32 	%r135, %r134, %r2;
	shl.b32 	%r136, %r135, 3;
	mov.u32 	%r137, smem;
	add.s32 	%r138, %r137, %r136;
	ld.shared.f64 	%fd52, [%r138];
	setp.ltu.f64 	%p42, %fd52, %fd16;
	mov.u32 	%r209, %r208;
	@%p42 bra 	$L__BB0_43;
	add.s32 	%r53, %r208, -1;
	setp.gt.s32 	%p43, %r208, 1;
	mov.b32 	%r209, 0;
	mov.u32 	%r208, %r53;
	@%p43 bra 	$L__BB0_41;
$L__BB0_43:
	add.s32 	%r140, %r209, %r202;
	setp.lt.s32 	%p44, %r140, %r2;
	selp.b32 	%r141, 0, %r2, %p44;
	sub.s32 	%r142, %r140, %r141;
	shl.b32 	%r143, %r142, 2;
	add.s32 	%r144, %r14, %r143;
	st.shared.u32 	[%r144], %r195;
	setp.lt.s32 	%p45, %r211, 1;
	@%p45 bra 	$L__BB0_47;
	mov.u32 	%r210, %r211;
$L__BB0_45:
	add.s32 	%r145, %r210, %r206;
	setp.gt.s32 	%p46, %r145, %r2;
	not.b32 	%r146, %r2;
	selp.b32 	%r147, %r146, -1, %p46;
	add.s32 	%r148, %r147, %r145;
	shl.b32 	%r149, %r148, 2;
	add.s32 	%r150, %r15, %r149;
	ld.shared.u32 	%r151, [%r150];
	rem.s32 	%r152, %r151, %r2;
	shl.b32 	%r153, %r152, 3;
	mov.u32 	%r154, smem;
	add.s32 	%r155, %r154, %r153;
	ld.shared.f64 	%fd53, [%r155];
	setp.gtu.f64 	%p47, %fd53, %fd16;
	mov.u32 	%r211, %r210;
	@%p47 bra 	$L__BB0_47;
	add.s32 	%r56, %r210, -1;
	setp.gt.s32 	%p48, %r210, 1;
	mov.b32 	%r211, 0;
	mov.u32 	%r210, %r56;
	@%p48 bra 	$L__BB0_45;
$L__BB0_47:
	add.s32 	%r157, %r211, %r206;
	setp.lt.s32 	%p49, %r157, %r2;
	selp.b32 	%r158, 0, %r2, %p49;
	sub.s32 	%r159, %r157, %r158;
	shl.b32 	%r160, %r159, 2;
	add.s32 	%r161, %r15, %r160;
	st.shared.u32 	[%r161], %r195;
	rem.s32 	%r162, %r195, %r2;
	shl.b32 	%r163, %r162, 3;
	mov.u32 	%r164, smem;
	add.s32 	%r165, %r164, %r163;
	st.shared.f64 	[%r165], %fd16;
	shl.b32 	%r166, %r202, 2;
	add.s32 	%r167, %r14, %r166;
	ld.shared.u32 	%r168, [%r167];
	rem.s32 	%r169, %r168, %r2;
	shl.b32 	%r170, %r169, 3;
	add.s32 	%r171, %r164, %r170;
	ld.shared.f64 	%fd17, [%r171];
	shl.b32 	%r172, %r206, 2;
	add.s32 	%r173, %r15, %r172;
	ld.shared.u32 	%r174, [%r173];
	rem.s32 	%r175, %r174, %r2;
	shl.b32 	%r176, %r175, 3;
	add.s32 	%r177, %r164, %r176;
	ld.shared.f64 	%fd18, [%r177];
	setp.eq.f64 	%p50, %fd18, %fd17;
	mov.f64 	%fd65, 0d0000000000000000;
	@%p50 bra 	$L__BB0_49;
	sub.f64 	%fd55, %fd16, %fd17;
	sub.f64 	%fd56, %fd18, %fd17;
	div.rn.f64 	%fd65, %fd55, %fd56;
$L__BB0_49:
	cvt.f64.f32 	%fd57, %f1;
	fma.rn.f64 	%fd58, %fd65, %fd57, 0d3FF0000000000000;
	mul.f64 	%fd59, %fd1, %fd58;
	sub.f64 	%fd60, %fd15, %fd64;
	fma.rn.f64 	%fd64, %fd59, %fd60, %fd64;
	cvt.rn.f32.f64 	%f11, %fd64;
	add.s32 	%r178, %r194, %r3;
	mul.wide.s32 	%rd35, %r178, 4;
	add.s64 	%rd36, %rd3, %rd35;
	st.global.f32 	[%rd36], %f11;
	add.s32 	%r194, %r194, 1;
	setp.lt.s32 	%p51, %r194, %r61;
	add.s32 	%r209, %r209, 1;
	add.s32 	%r211, %r211, 1;
	@%p51 bra 	$L__BB0_31;
$L__BB0_50:
	ret;

}
	// .globl	tradjema_many_series_one_param_time_major_f32
.visible .entry tradjema_many_series_one_param_time_major_f32(
	.param .u64 .ptr .align 1 tradjema_many_series_one_param_time_major_f32_param_0,
	.param .u64 .ptr .align 1 tradjema_many_series_one_param_time_major_f32_param_1,
	.param .u64 .ptr .align 1 tradjema_many_series_one_param_time_major_f32_param_2,
	.param .u32 tradjema_many_series_one_param_time_major_f32_param_3,
	.param .u32 tradjema_many_series_one_param_time_major_f32_param_4,
	.param .u32 tradjema_many_series_one_param_time_major_f32_param_5,
	.param .f32 tradjema_many_series_one_param_time_major_f32_param_6,
	.param .u64 .ptr .align 1 tradjema_many_series_one_param_time_major_f32_param_7,
	.param .u64 .ptr .align 1 tradjema_many_series_one_param_time_major_f32_param_8
)
{
	.reg .pred 	%p<78>;
	.reg .b32 	%r<191>;
	.reg .b32 	%f<42>;
	.reg .b64 	%rd<85>;
	.reg .b64 	%fd<494>;

	ld.param.u64 	%rd24, [tradjema_many_series_one_param_time_major_f32_param_0];
	ld.param.u64 	%rd25, [tradjema_many_series_one_param_time_major_f32_param_1];
	ld.param.u64 	%rd26, [tradjema_many_series_one_param_time_major_f32_param_2];
	ld.param.u32 	%r74, [tradjema_many_series_one_param_time_major_f32_param_3];
	ld.param.u32 	%r75, [tradjema_many_series_one_param_time_major_f32_param_4];
	ld.param.u32 	%r76, [tradjema_many_series_one_param_time_major_f32_param_5];
	ld.param.f32 	%f1, [tradjema_many_series_one_param_time_major_f32_param_6];
	ld.param.u64 	%rd22, [tradjema_many_series_one_param_time_major_f32_param_7];
	ld.param.u64 	%rd23, [tradjema_many_series_one_param_time_major_f32_param_8];
	cvta.to.global.u64 	%rd1, %rd25;
	cvta.to.global.u64 	%rd2, %rd24;
	cvta.to.global.u64 	%rd3, %rd23;
	cvta.to.global.u64 	%rd4, %rd26;
	mov.u32 	%r1, %ctaid.x;
	setp.ge.s32 	%p3, %r1, %r74;
	@%p3 bra 	$L__BB1_97;
	setp.lt.s32 	%p5, %r76, 2;
	setp.gt.s32 	%p6, %r76, %r75;
	or.pred  	%p7, %p5, %p6;
	mov.pred 	%p77, -1;
	@%p7 bra 	$L__BB1_3;
	abs.f32 	%f2, %f1;
	setp.equ.f32 	%p77, %f2, 0f7F800000;
$L__BB1_3:
	setp.gtu.f32 	%p8, %f1, 0f00000000;
	not.pred 	%p9, %p77;
	and.pred  	%p10, %p8, %p9;
	@%p10 bra 	$L__BB1_7;
	mov.u32 	%r168, %tid.x;
	setp.ge.s32 	%p75, %r168, %r75;
	@%p75 bra 	$L__BB1_97;
	mov.u32 	%r3, %ntid.x;
$L__BB1_6:
	mad.lo.s32 	%r166, %r168, %r74, %r1;
	mul.wide.s32 	%rd80, %r166, 4;
	add.s64 	%rd81, %rd3, %rd80;
	mov.b32 	%r167, 2143289344;
	st.global.u32 	[%rd81], %r167;
	add.s32 	%r168, %r168, %r3;
	setp.lt.s32 	%p76, %r168, %r75;
	@%p76 bra 	$L__BB1_6;
	bra.uni 	$L__BB1_97;
$L__BB1_7:
	cvta.to.global.u64 	%rd27, %rd22;
	mul.wide.u32 	%rd28, %r1, 4;
	add.s64 	%rd29, %rd27, %rd28;
	ld.global.nc.u32 	%r6, [%rd29];
	add.s32 	%r179, %r6, %r76;
	mov.u32 	%r8, %tid.x;
	setp.ge.s32 	%p11, %r8, %r75;
	@%p11 bra 	$L__BB1_10;
	mov.u32 	%r9, %ntid.x;
	mov.u32 	%r169, %r8;
$L__BB1_9:
	mad.lo.s32 	%r77, %r169, %r74, %r1;
	mul.wide.s32 	%rd30, %r77, 4;
	add.s64 	%rd31, %rd3, %rd30;
	mov.b32 	%r78, 2143289344;
	st.global.u32 	[%rd31], %r78;
	add.s32 	%r169, %r169, %r9;
	setp.lt.s32 	%p12, %r169, %r75;
	@%p12 bra 	$L__BB1_9;
$L__BB1_10:
	bar.sync 	0;
	setp.lt.s32 	%p13, %r75, %r179;
	setp.ne.s32 	%p14, %r8, 0;
	or.pred  	%p15, %p14, %p13;
	@%p15 bra 	$L__BB1_97;
	cvt.f64.f32 	%fd1, %f1;
	cvt.rn.f64.s32 	%fd134, %r76;
	add.f64 	%fd135, %fd134, 0d3FF0000000000000;
	mov.f64 	%fd136, 0d4000000000000000;
	div.rn.f64 	%fd2, %fd136, %fd135;
	setp.lt.s32 	%p16, %r76, 1;
	@%p16 bra 	$L__BB1_43;
	and.b32  	%r12, %r76, 3;
	setp.lt.u32 	%p17, %r76, 4;
	mov.b32 	%r172, 0;
	@%p17 bra 	$L__BB1_26;
	and.b32  	%r172, %r76, 2147483644;
	mov.b32 	%r170, 0;
	mul.wide.s32 	%rd7, %r74, 4;
$L__BB1_14:
	.pragma "nounroll";
	add.s32 	%r15, %r170, %r6;
	setp.eq.s32 	%p18, %r15, 0;
	mov.f64 	%fd432, 0d0000000000000000;
	@%p18 bra 	$L__BB1_16;
	add.s32 	%r81, %r15, -1;
	mad.lo.s32 	%r82, %r81, %r74, %r1;
	mul.wide.s32 	%rd32, %r82, 4;
	add.s64 	%rd33, %rd4, %rd32;
	ld.global.nc.f32 	%f3, [%rd33];
	cvt.f64.f32 	%fd432, %f3;
$L__BB1_16:
	mad.lo.s32 	%r16, %r15, %r74, %r1;
	mul.wide.s32 	%rd34, %r16, 4;
	add.s64 	%rd5, %rd2, %rd34;
	ld.global.nc.f32 	%f4, [%rd5];
	cvt.f64.f32 	%fd5, %f4;
	add.s64 	%rd6, %rd1, %rd34;
	ld.global.nc.f32 	%f5, [%rd6];
	cvt.f64.f32 	%fd6, %f5;
	setp.ne.s32 	%p19, %r170, 0;
	@%p19 bra 	$L__BB1_18;
	sub.f64 	%fd433, %fd5, %fd6;
	bra.uni 	$L__BB1_19;
$L__BB1_18:
	sub.f64 	%fd138, %fd5, %fd6;
	sub.f64 	%fd139, %fd5, %fd432;
	abs.f64 	%fd140, %fd139;
	sub.f64 	%fd141, %fd6, %fd432;
	abs.f64 	%fd142, %fd141;
	max.f64 	%fd143, %fd140, %fd142;
	max.f64 	%fd433, %fd138, %fd143;
$L__BB1_19:
	shl.b32 	%r83, %r170, 3;
	mov.u32 	%r84, tr_buf;
	add.s32 	%r17, %r84, %r83;
	st.shared.f64 	[%r17], %fd433;
	setp.eq.s32 	%p20, %r15, -1;
	mov.f64 	%fd434, 0d0000000000000000;
	@%p20 bra 	$L__BB1_21;
	add.s64 	%rd36, %rd4, %rd34;
	ld.global.nc.f32 	%f6, [%rd36];
	cvt.f64.f32 	%fd434, %f6;
$L__BB1_21:
	add.s32 	%r18, %r16, %r74;
	add.s64 	%rd8, %rd5, %rd7;
	add.s64 	%rd9, %rd6, %rd7;
	ld.global.nc.f32 	%f7, [%rd9];
	cvt.f64.f32 	%fd146, %f7;
	ld.global.nc.f32 	%f8, [%rd8];
	cvt.f64.f32 	%fd147, %f8;
	sub.f64 	%fd148, %fd147, %fd146;
	sub.f64 	%fd149, %fd147, %fd434;
	abs.f64 	%fd150, %fd149;
	sub.f64 	%fd151, %fd146, %fd434;
	abs.f64 	%fd152, %fd151;
	max.f64 	%fd153, %fd150, %fd152;
	max.f64 	%fd154, %fd148, %fd153;
	st.shared.f64 	[%r17+8], %fd154;
	setp.eq.s32 	%p21, %r15, -2;
	mov.f64 	%fd435, 0d0000000000000000;
	@%p21 bra 	$L__BB1_23;
	mul.wide.s32 	%rd37, %r18, 4;
	add.s64 	%rd38, %rd4, %rd37;
	ld.global.nc.f32 	%f9, [%rd38];
	cvt.f64.f32 	%fd435, %f9;
$L__BB1_23:
	add.s64 	%rd10, %rd8, %rd7;
	add.s64 	%rd11, %rd9, %rd7;
	ld.global.nc.f32 	%f10, [%rd11];
	cvt.f64.f32 	%fd156, %f10;
	ld.global.nc.f32 	%f11, [%rd10];
	cvt.f64.f32 	%fd157, %f11;
	sub.f64 	%fd158, %fd157, %fd156;
	sub.f64 	%fd159, %fd157, %fd435;
	abs.f64 	%fd160, %fd159;
	sub.f64 	%fd161, %fd156, %fd435;
	abs.f64 	%fd162, %fd161;
	max.f64 	%fd163, %fd160, %fd162;
	max.f64 	%fd164, %fd158, %fd163;
	st.shared.f64 	[%r17+16], %fd164;
	setp.eq.s32 	%p22, %r15, -3;
	mov.f64 	%fd436, 0d0000000000000000;
	@%p22 bra 	$L__BB1_25;
	add.s32 	%r85, %r18, %r74;
	mul.wide.s32 	%rd39, %r85, 4;
	add.s64 	%rd40, %rd4, %rd39;
	ld.global.nc.f32 	%f12, [%rd40];
	cvt.f64.f32 	%fd436, %f12;
$L__BB1_25:
	add.s64 	%rd41, %rd10, %rd7;
	add.s64 	%rd42, %rd11, %rd7;
	ld.global.nc.f32 	%f13, [%rd42];
	cvt.f64.f32 	%fd165, %f13;
	ld.global.nc.f32 	%f14, [%rd41];
	cvt.f64.f32 	%fd166, %f14;
	sub.f64 	%fd167, %fd166, %fd165;
	sub.f64 	%fd168, %fd166, %fd436;
	abs.f64 	%fd169, %fd168;
	sub.f64 	%fd170, %fd165, %fd436;
	abs.f64 	%fd171, %fd170;
	max.f64 	%fd172, %fd169, %fd171;
	max.f64 	%fd173, %fd167, %fd172;
	st.shared.f64 	[%r17+24], %fd173;
	add.s32 	%r170, %r170, 4;
	setp.ne.s32 	%p23, %r170, %r172;
	@%p23 bra 	$L__BB1_14;
$L__BB1_26:
	setp.eq.s32 	%p24, %r12, 0;
	@%p24 bra 	$L__BB1_43;
	setp.eq.s32 	%p25, %r12, 1;
	@%p25 bra 	$L__BB1_36;
	add.s32 	%r21, %r172, %r6;
	setp.eq.s32 	%p26, %r21, 0;
	mov.f64 	%fd437, 0d0000000000000000;
	@%p26 bra 	$L__BB1_30;
	add.s32 	%r86, %r21, -1;
	mad.lo.s32 	%r87, %r86, %r74, %r1;
	mul.wide.s32 	%rd43, %r87, 4;
	add.s64 	%rd44, %rd4, %rd43;
	ld.global.nc.f32 	%f15, [%rd44];
	cvt.f64.f32 	%fd437, %f15;
$L__BB1_30:
	mad.lo.s32 	%r22, %r21, %r74, %r1;
	mul.wide.s32 	%rd45, %r22, 4;
	add.s64 	%rd12, %rd2, %rd45;
	ld.global.nc.f32 	%f16, [%rd12];
	cvt.f64.f32 	%fd18, %f16;
	add.s64 	%rd13, %rd1, %rd45;
	ld.global.nc.f32 	%f17, [%rd13];
	cvt.f64.f32 	%fd19, %f17;
	setp.eq.s32 	%p27, %r172, 0;
	@%p27 bra 	$L__BB1_32;
	sub.f64 	%fd175, %fd18, %fd19;
	sub.f64 	%fd176, %fd18, %fd437;
	abs.f64 	%fd177, %fd176;
	sub.f64 	%fd178, %fd19, %fd437;
	abs.f64 	%fd179, %fd178;
	max.f64 	%fd180, %fd177, %fd179;
	max.f64 	%fd438, %fd175, %fd180;
	bra.uni 	$L__BB1_33;
$L__BB1_32:
	sub.f64 	%fd438, %fd18, %fd19;
$L__BB1_33:
	shl.b32 	%r88, %r172, 3;
	mov.u32 	%r89, tr_buf;
	add.s32 	%r23, %r89, %r88;
	st.shared.f64 	[%r23], %fd438;
	setp.eq.s32 	%p28, %r21, -1;
	mov.f64 	%fd439, 0d0000000000000000;
	@%p28 bra 	$L__BB1_35;
	add.s64 	%rd47, %rd4, %rd45;
	ld.global.nc.f32 	%f18, [%rd47];
	cvt.f64.f32 	%fd439, %f18;
$L__BB1_35:
	mul.wide.s32 	%rd48, %r74, 4;
	add.s64 	%rd49, %rd12, %rd48;
	add.s64 	%rd50, %rd13, %rd48;
	ld.global.nc.f32 	%f19, [%rd50];
	cvt.f64.f32 	%fd182, %f19;
	ld.global.nc.f32 	%f20, [%rd49];
	cvt.f64.f32 	%fd183, %f20;
	sub.f64 	%fd184, %fd183, %fd182;
	sub.f64 	%fd185, %fd183, %fd439;
	abs.f64 	%fd186, %fd185;
	sub.f64 	%fd187, %fd182, %fd439;
	abs.f64 	%fd188, %fd187;
	max.f64 	%fd189, %fd186, %fd188;
	max.f64 	%fd190, %fd184, %fd189;
	st.shared.f64 	[%r23+8], %fd190;
	add.s32 	%r172, %r172, 2;
$L__BB1_36:
	and.b32  	%r90, %r76, 1;
	setp.eq.b32 	%p29, %r90, 1;
	not.pred 	%p30, %p29;
	@%p30 bra 	$L__BB1_43;
	add.s32 	%r26, %r172, %r6;
	setp.eq.s32 	%p31, %r26, 0;
	mov.f64 	%fd440, 0d0000000000000000;
	@%p31 bra 	$L__BB1_39;
	add.s32 	%r91, %r26, -1;
	mad.lo.s32 	%r92, %r91, %r74, %r1;
	mul.wide.s32 	%rd51, %r92, 4;
	add.s64 	%rd52, %rd4, %rd51;
	ld.global.nc.f32 	%f21, [%rd52];
	cvt.f64.f32 	%fd440, %f21;
$L__BB1_39:
	mad.lo.s32 	%r93, %r26, %r74, %r1;
	mul.wide.s32 	%rd53, %r93, 4;
	add.s64 	%rd54, %rd2, %rd53;
	ld.global.nc.f32 	%f22, [%rd54];
	cvt.f64.f32 	%fd27, %f22;
	add.s64 	%rd55, %rd1, %rd53;
	ld.global.nc.f32 	%f23, [%rd55];
	cvt.f64.f32 	%fd28, %f23;
	setp.eq.s32 	%p32, %r172, 0;
	@%p32 bra 	$L__BB1_41;
	sub.f64 	%fd192, %fd27, %fd28;
	sub.f64 	%fd193, %fd27, %fd440;
	abs.f64 	%fd194, %fd193;
	sub.f64 	%fd195, %fd28, %fd440;
	abs.f64 	%fd196, %fd195;
	max.f64 	%fd197, %fd194, %fd196;
	max.f64 	%fd441, %fd192, %fd197;
	bra.uni 	$L__BB1_42;
$L__BB1_41:
	sub.f64 	%fd441, %fd27, %fd28;
$L__BB1_42:
	shl.b32 	%r94, %r172, 3;
	mov.u32 	%r95, tr_buf;
	add.s32 	%r96, %r95, %r94;
	st.shared.f64 	[%r96], %fd441;
$L__BB1_43:
	add.s32 	%r188, %r76, -1;
	ld.shared.f64 	%fd32, [tr_buf];
	setp.lt.s32 	%p33, %r76, 2;
	mov.f64 	%fd466, %fd32;
	mov.f64 	%fd467, %fd32;
	@%p33 bra 	$L__BB1_56;
	add.s32 	%r98, %r76, -2;
	and.b32  	%r28, %r188, 15;
	setp.lt.u32 	%p34, %r98, 15;
	mov.b32 	%r175, 1;
	mov.f64 	%fd467, %fd32;
	mov.f64 	%fd466, %fd32;
	@%p34 bra 	$L__BB1_47;
	and.b32  	%r29, %r188, -16;
	mov.b32 	%r173, 1;
	mov.f64 	%fd467, %fd32;
	mov.f64 	%fd466, %fd32;
$L__BB1_46:
	.pragma "nounroll";
	shl.b32 	%r100, %r173, 3;
	mov.u32 	%r101, tr_buf;
	add.s32 	%r102, %r101, %r100;
	ld.shared.f64 	%fd199, [%r102];
	min.f64 	%fd200, %fd466, %fd199;
	max.f64 	%fd201, %fd467, %fd199;
	ld.shared.v2.f64 	{%fd202, %fd203}, [%r102+8];
	min.f64 	%fd204, %fd200, %fd202;
	max.f64 	%fd205, %fd201, %fd202;
	min.f64 	%fd206, %fd204, %fd203;
	max.f64 	%fd207, %fd205, %fd203;
	ld.shared.v2.f64 	{%fd208, %fd209}, [%r102+24];
	min.f64 	%fd210, %fd206, %fd208;
	max.f64 	%fd211, %fd207, %fd208;
	min.f64 	%fd212, %fd210, %fd209;
	max.f64 	%fd213, %fd211, %fd209;
	ld.shared.v2.f64 	{%fd214, %fd215}, [%r102+40];
	min.f64 	%fd216, %fd212, %fd214;
	max.f64 	%fd217, %fd213, %fd214;
	min.f64 	%fd218, %fd216, %fd215;
	max.f64 	%fd219, %fd217, %fd215;
	ld.shared.v2.f64 	{%fd220, %fd221}, [%r102+56];
	min.f64 	%fd222, %fd218, %fd220;
	max.f64 	%fd223, %fd219, %fd220;
	min.f64 	%fd224, %fd222, %fd221;
	max.f64 	%fd225, %fd223, %fd221;
	ld.shared.v2.f64 	{%fd226, %fd227}, [%r102+72];
	min.f64 	%fd228, %fd224, %fd226;
	max.f64 	%fd229, %fd225, %fd226;
	min.f64 	%fd230, %fd228, %fd227;
	max.f64 	%fd231, %fd229, %fd227;
	ld.shared.v2.f64 	{%fd232, %fd233}, [%r102+88];
	min.f64 	%fd234, %fd230, %fd232;
	max.f64 	%fd235, %fd231, %fd232;
	min.f64 	%fd236, %fd234, %fd233;
	max.f64 	%fd237, %fd235, %fd233;
	ld.shared.v2.f64 	{%fd238, %fd239}, [%r102+104];
	min.f64 	%fd240, %fd236, %fd238;
	max.f64 	%fd241, %fd237, %fd238;
	min.f64 	%fd242, %fd240, %fd239;
	max.f64 	%fd243, %fd241, %fd239;
	ld.shared.f64 	%fd244, [%r102+120];
	min.f64 	%fd466, %fd242, %fd244;
	max.f64 	%fd467, %fd243, %fd244;
	add.s32 	%r175, %r173, 16;
	add.s32 	%r103, %r173, 15;
	setp.ne.s32 	%p35, %r103, %r29;
	mov.u32 	%r173, %r175;
	@%p35 bra 	$L__BB1_46;
$L__BB1_47:
	setp.eq.s32 	%p36, %r28, 0;
	@%p36 bra 	$L__BB1_56;
	and.b32  	%r33, %r188, 7;
	setp.lt.u32 	%p37, %r28, 8;
	@%p37 bra 	$L__BB1_50;
	shl.b32 	%r104, %r175, 3;
	mov.u32 	%r105, tr_buf;
	add.s32 	%r106, %r105, %r104;
	ld.shared.f64 	%fd246, [%r106];
	min.f64 	%fd247, %fd466, %fd246;
	max.f64 	%fd248, %fd467, %fd246;
	ld.shared.f64 	%fd249, [%r106+8];
	min.f64 	%fd250, %fd247, %fd249;
	max.f64 	%fd251, %fd248, %fd249;
	ld.shared.f64 	%fd252, [%r106+16];
	min.f64 	%fd253, %fd250, %fd252;
	max.f64 	%fd254, %fd251, %fd252;
	ld.shared.f64 	%fd255, [%r106+24];
	min.f64 	%fd256, %fd253, %fd255;
	max.f64 	%fd257, %fd254, %fd255;
	ld.shared.f64 	%fd258, [%r106+32];
	min.f64 	%fd259, %fd256, %fd258;
	max.f64 	%fd260, %fd257, %fd258;
	ld.shared.f64 	%fd261, [%r106+40];
	min.f64 	%fd262, %fd259, %fd261;
	max.f64 	%fd263, %fd260, %fd261;
	ld.shared.f64 	%fd264, [%r106+48];
	min.f64 	%fd265, %fd262, %fd264;
	max.f64 	%fd266, %fd263, %fd264;
	ld.shared.f64 	%fd267, [%r106+56];
	min.f64 	%fd466, %fd265, %fd267;
	max.f64 	%fd467, %fd266, %fd267;
	add.s32 	%r175, %r175, 8;
$L__BB1_50:
	setp.eq.s32 	%p38, %r33, 0;
	@%p38 bra 	$L__BB1_56;
	and.b32  	%r36, %r188, 3;
	setp.lt.u32 	%p39, %r33, 4;
	@%p39 bra 	$L__BB1_53;
	shl.b32 	%r107, %r175, 3;
	mov.u32 	%r108, tr_buf;
	add.s32 	%r109, %r108, %r107;
	ld.shared.f64 	%fd269, [%r109];
	min.f64 	%fd270, %fd466, %fd269;
	max.f64 	%fd271, %fd467, %fd269;
	ld.shared.f64 	%fd272, [%r109+8];
	min.f64 	%fd273, %fd270, %fd272;
	max.f64 	%fd274, %fd271, %fd272;
	ld.shared.f64 	%fd275, [%r109+16];
	min.f64 	%fd276, %fd273, %fd275;
	max.f64 	%fd277, %fd274, %fd275;
	ld.shared.f64 	%fd278, [%r109+24];
	min.f64 	%fd466, %fd276, %fd278;
	max.f64 	%fd467, %fd277, %fd278;
	add.s32 	%r175, %r175, 4;
$L__BB1_53:
	setp.eq.s32 	%p40, %r36, 0;
	@%p40 bra 	$L__BB1_56;
	mov.b32 	%r178, 0;
	mov.u32 	%r112, tr_buf;
$L__BB1_55:
	.pragma "nounroll";
	shl.b32 	%r111, %r175, 3;
	add.s32 	%r113, %r112, %r111;
	ld.shared.f64 	%fd279, [%r113];
	min.f64 	%fd466, %fd466, %fd279;
	max.f64 	%fd467, %fd467, %fd279;
	add.s32 	%r175, %r175, 1;
	add.s32 	%r178, %r178, 1;
	setp.ne.s32 	%p41, %r178, %r36;
	@%p41 bra 	$L__BB1_55;
$L__BB1_56:
	setp.eq.f64 	%p42, %fd467, %fd466;
	mov.f64 	%fd460, 0d0000000000000000;
	@%p42 bra 	$L__BB1_58;
	shl.b32 	%r114, %r76, 3;
	mov.u32 	%r115, tr_buf;
	add.s32 	%r116, %r115, %r114;
	ld.shared.f64 	%fd281, [%r116+-8];
	sub.f64 	%fd282, %fd281, %fd466;
	sub.f64 	%fd283, %fd467, %fd466;
	div.rn.f64 	%fd460, %fd282, %fd283;
$L__BB1_58:
	ld.param.u64 	%rd82, [tradjema_many_series_one_param_time_major_f32_param_8];
	add.s32 	%r117, %r179, -2;
	mad.lo.s32 	%r118, %r117, %r74, %r1;
	mul.wide.s32 	%rd56, %r118, 4;
	add.s64 	%rd14, %rd4, %rd56;
	ld.global.nc.f32 	%f24, [%rd14];
	cvt.f64.f32 	%fd284, %f24;
	fma.rn.f64 	%fd285, %fd460, %fd1, 0d3FF0000000000000;
	mul.f64 	%fd286, %fd2, %fd285;
	mul.f64 	%fd461, %fd286, %fd284;
	cvt.rn.f32.f64 	%f25, %fd461;
	add.s32 	%r43, %r118, %r74;
	cvta.to.global.u64 	%rd57, %rd82;
	mul.wide.s32 	%rd58, %r43, 4;
	add.s64 	%rd15, %rd57, %rd58;
	st.global.f32 	[%rd15], %f25;
	setp.le.s32 	%p43, %r75, %r179;
	@%p43 bra 	$L__BB1_97;
	setp.lt.s32 	%p44, %r76, 2;
	@%p44 bra 	$L__BB1_80;
	mov.u32 	%r138, tr_buf;
$L__BB1_61:
	add.s32 	%r134, %r179, -1;
	mad.lo.s32 	%r135, %r134, %r74, %r1;
	mul.wide.s32 	%rd72, %r135, 4;
	add.s64 	%rd73, %rd4, %rd72;
	ld.global.nc.f32 	%f38, [%rd73];
	cvt.f64.f32 	%fd65, %f38;
	add.s32 	%r46, %r135, %r74;
	mul.wide.s32 	%rd74, %r46, 4;
	add.s64 	%rd75, %rd2, %rd74;
	ld.global.nc.f32 	%f39, [%rd75];
	cvt.f64.f32 	%fd333, %f39;
	add.s64 	%rd76, %rd1, %rd74;
	ld.global.nc.f32 	%f40, [%rd76];
	cvt.f64.f32 	%fd334, %f40;
	sub.f64 	%fd335, %fd333, %fd334;
	sub.f64 	%fd336, %fd333, %fd65;
	abs.f64 	%fd337, %fd336;
	sub.f64 	%fd338, %fd334, %fd65;
	abs.f64 	%fd339, %fd338;
	max.f64 	%fd340, %fd337, %fd339;
	max.f64 	%fd66, %fd335, %fd340;
	add.s32 	%r136, %r188, 1;
	rem.s32 	%r188, %r136, %r76;
	shl.b32 	%r137, %r188, 3;
	add.s32 	%r139, %r138, %r137;
	ld.shared.f64 	%fd341, [%r139];
	st.shared.f64 	[%r139], %fd66;
	setp.le.f64 	%p61, %fd341, %fd466;
	setp.ge.f64 	%p62, %fd341, %fd467;
	or.pred  	%p63, %p61, %p62;
	@%p63 bra 	$L__BB1_66;
	min.f64 	%fd466, %fd466, %fd66;
	max.f64 	%fd467, %fd467, %fd66;
$L__BB1_63:
	setp.eq.f64 	%p73, %fd467, %fd466;
	mov.f64 	%fd468, 0d0000000000000000;
	@%p73 bra 	$L__BB1_65;
	sub.f64 	%fd427, %fd66, %fd466;
	sub.f64 	%fd428, %fd467, %fd466;
	div.rn.f64 	%fd468, %fd427, %fd428;
$L__BB1_65:
	ld.param.u64 	%rd84, [tradjema_many_series_one_param_time_major_f32_param_8];
	fma.rn.f64 	%fd429, %fd468, %fd1, 0d3FF0000000000000;
	mul.f64 	%fd430, %fd2, %fd429;
	sub.f64 	%fd431, %fd65, %fd461;
	fma.rn.f64 	%fd461, %fd430, %fd431, %fd461;
	cvt.rn.f32.f64 	%f41, %fd461;
	cvta.to.global.u64 	%rd77, %rd84;
	add.s64 	%rd79, %rd77, %rd74;
	st.global.f32 	[%rd79], %f41;
	add.s32 	%r179, %r179, 1;
	setp.lt.s32 	%p74, %r179, %r75;
	@%p74 bra 	$L__BB1_61;
	bra.uni 	$L__BB1_97;
$L__BB1_66:
	add.s32 	%r141, %r76, -2;
	setp.lt.u32 	%p64, %r141, 15;
	mov.b32 	%r185, 1;
	ld.shared.f64 	%fd467, [tr_buf];
	mov.f64 	%fd466, %fd467;
	@%p64 bra 	$L__BB1_70;
	add.s32 	%r144, %r76, -1;
	add.s32 	%r181, %r138, 64;
	and.b32  	%r146, %r144, -16;
	neg.s32 	%r183, %r146;
	mov.b32 	%r182, 0;
	mov.f64 	%fd466, %fd467;
$L__BB1_68:
	.pragma "nounroll";
	ld.shared.f64 	%fd343, [%r181+-56];
	min.f64 	%fd344, %fd466, %fd343;
	max.f64 	%fd345, %fd467, %fd343;
	ld.shared.v2.f64 	{%fd346, %fd347}, [%r181+-48];
	min.f64 	%fd348, %fd344, %fd346;
	max.f64 	%fd349, %fd345, %fd346;
	min.f64 	%fd350, %fd348, %fd347;
	max.f64 	%fd351, %fd349, %fd347;
	ld.shared.v2.f64 	{%fd352, %fd353}, [%r181+-32];
	min.f64 	%fd354, %fd350, %fd352;
	max.f64 	%fd355, %fd351, %fd352;
	min.f64 	%fd356, %fd354, %fd353;
	max.f64 	%fd357, %fd355, %fd353;
	ld.shared.v2.f64 	{%fd358, %fd359}, [%r181+-16];
	min.f64 	%fd360, %fd356, %fd358;
	max.f64 	%fd361, %fd357, %fd358;
	min.f64 	%fd362, %fd360, %fd359;
	max.f64 	%fd363, %fd361, %fd359;
	ld.shared.v2.f64 	{%fd364, %fd365}, [%r181];
	min.f64 	%fd366, %fd362, %fd364;
	max.f64 	%fd367, %fd363, %fd364;
	min.f64 	%fd368, %fd366, %fd365;
	max.f64 	%fd369, %fd367, %fd365;
	ld.shared.v2.f64 	{%fd370, %fd371}, [%r181+16];
	min.f64 	%fd372, %fd368, %fd370;
	max.f64 	%fd373, %fd369, %fd370;
	min.f64 	%fd374, %fd372, %fd371;
	max.f64 	%fd375, %fd373, %fd371;
	ld.shared.v2.f64 	{%fd376, %fd377}, [%r181+32];
	min.f64 	%fd378, %fd374, %fd376;
	max.f64 	%fd379, %fd375, %fd376;
	min.f64 	%fd380, %fd378, %fd377;
	max.f64 	%fd381, %fd379, %fd377;
	ld.shared.v2.f64 	{%fd382, %fd383}, [%r181+48];
	min.f64 	%fd384, %fd380, %fd382;
	max.f64 	%fd385, %fd381, %fd382;
	min.f64 	%fd386, %fd384, %fd383;
	max.f64 	%fd387, %fd385, %fd383;
	ld.shared.f64 	%fd388, [%r181+64];
	min.f64 	%fd466, %fd386, %fd388;
	max.f64 	%fd467, %fd387, %fd388;
	add.s32 	%r183, %r183, 16;
	add.s32 	%r182, %r182, 16;
	add.s32 	%r181, %r181, 128;
	setp.eq.s32 	%p65, %r183, 0;
	@%p65 bra 	$L__BB1_69;
	bra.uni 	$L__BB1_68;
$L__BB1_69:
	add.s32 	%r185, %r182, 1;
$L__BB1_70:
	add.s32 	%r147, %r76, -1;
	and.b32  	%r148, %r147, 15;
	setp.eq.s32 	%p66, %r148, 0;
	@%p66 bra 	$L__BB1_63;
	add.s32 	%r151, %r148, -1;
	setp.lt.u32 	%p67, %r151, 7;
	@%p67 bra 	$L__BB1_73;
	shl.b32 	%r152, %r185, 3;
	add.s32 	%r154, %r138, %r152;
	ld.shared.f64 	%fd390, [%r154];
	min.f64 	%fd391, %fd466, %fd390;
	max.f64 	%fd392, %fd467, %fd390;
	ld.shared.f64 	%fd393, [%r154+8];
	min.f64 	%fd394, %fd391, %fd393;
	max.f64 	%fd395, %fd392, %fd393;
	ld.shared.f64 	%fd396, [%r154+16];
	min.f64 	%fd397, %fd394, %fd396;
	max.f64 	%fd398, %fd395, %fd396;
	ld.shared.f64 	%fd399, [%r154+24];
	min.f64 	%fd400, %fd397, %fd399;
	max.f64 	%fd401, %fd398, %fd399;
	ld.shared.f64 	%fd402, [%r154+32];
	min.f64 	%fd403, %fd400, %fd402;
	max.f64 	%fd404, %fd401, %fd402;
	ld.shared.f64 	%fd405, [%r154+40];
	min.f64 	%fd406, %fd403, %fd405;
	max.f64 	%fd407, %fd404, %fd405;
	ld.shared.f64 	%fd408, [%r154+48];
	min.f64 	%fd409, %fd406, %fd408;
	max.f64 	%fd410, %fd407, %fd408;
	ld.shared.f64 	%fd411, [%r154+56];
	min.f64 	%fd466, %fd409, %fd411;
	max.f64 	%fd467, %fd410, %fd411;
	add.s32 	%r185, %r185, 8;
$L__BB1_73:
	and.b32  	%r156, %r147, 7;
	setp.eq.s32 	%p68, %r156, 0;
	@%p68 bra 	$L__BB1_63;
	add.s32 	%r159, %r156, -1;
	setp.lt.u32 	%p69, %r159, 3;
	@%p69 bra 	$L__BB1_76;
	shl.b32 	%r160, %r185, 3;
	add.s32 	%r162, %r138, %r160;
	ld.shared.f64 	%fd413, [%r162];
	min.f64 	%fd414, %fd466, %fd413;
	max.f64 	%fd415, %fd467, %fd413;
	ld.shared.f64 	%fd416, [%r162+8];
	min.f64 	%fd417, %fd414, %fd416;
	max.f64 	%fd418, %fd415, %fd416;
	ld.shared.f64 	%fd419, [%r162+16];
	min.f64 	%fd420, %fd417, %fd419;
	max.f64 	%fd421, %fd418, %fd419;
	ld.shared.f64 	%fd422, [%r162+24];
	min.f64 	%fd466, %fd420, %fd422;
	max.f64 	%fd467, %fd421, %fd422;
	add.s32 	%r185, %r185, 4;
$L__BB1_76:
	and.b32  	%r62, %r147, 3;
	setp.eq.s32 	%p70, %r62, 0;
	@%p70 bra 	$L__BB1_63;
	setp.eq.s32 	%p71, %r62, 1;
	shl.b32 	%r164, %r185, 3;
	add.s32 	%r63, %r138, %r164;
	ld.shared.f64 	%fd423, [%r63];
	min.f64 	%fd466, %fd466, %fd423;
	max.f64 	%fd467, %fd467, %fd423;
	@%p71 bra 	$L__BB1_63;
	setp.eq.s32 	%p72, %r62, 2;
	ld.shared.f64 	%fd424, [%r63+8];
	min.f64 	%fd466, %fd466, %fd424;
	max.f64 	%fd467, %fd467, %fd424;
	@%p72 bra 	$L__BB1_63;
	ld.shared.f64 	%fd425, [%r63+16];
	min.f64 	%fd466, %fd466, %fd425;
	max.f64 	%fd467, %fd467, %fd425;
	bra.uni 	$L__BB1_63;
$L__BB1_80:
	sub.s32 	%r119, %r75, %r179;
	not.b32 	%r64, %r6;
	and.b32  	%r120, %r119, 1;
	setp.eq.b32 	%p45, %r120, 1;
	not.pred 	%p46, %p45;
	@%p46 bra 	$L__BB1_84;
	mul.wide.s32 	%rd16, %r74, 4;
	add.s64 	%rd59, %rd14, %rd16;
	ld.global.nc.f32 	%f26, [%rd59];
	cvt.f64.f32 	%fd101, %f26;
	add.s32 	%r121, %r43, %r74;
	mul.wide.s32 	%rd60, %r121, 4;
	add.s64 	%rd61, %rd2, %rd60;
	ld.global.nc.f32 	%f27, [%rd61];
	cvt.f64.f32 	%fd288, %f27;
	add.s64 	%rd62, %rd1, %rd60;
	ld.global.nc.f32 	%f28, [%rd62];
	cvt.f64.f32 	%fd289, %f28;
	sub.f64 	%fd290, %fd288, %fd289;
	sub.f64 	%fd291, %fd288, %fd101;
	abs.f64 	%fd292, %fd291;
	sub.f64 	%fd293, %fd289, %fd101;
	abs.f64 	%fd294, %fd293;
	max.f64 	%fd295, %fd292, %fd294;
	max.f64 	%fd102, %fd290, %fd295;
	st.shared.f64 	[tr_buf], %fd102;
	setp.le.f64 	%p47, %fd32, %fd466;
	setp.ge.f64 	%p48, %fd32, %fd467;
	or.pred  	%p49, %p47, %p48;
	min.f64 	%fd296, %fd466, %fd102;
	max.f64 	%fd297, %fd467, %fd102;
	selp.f64 	%fd466, %fd102, %fd296, %p49;
	selp.f64 	%fd467, %fd102, %fd297, %p49;
	setp.eq.f64 	%p50, %fd467, %fd466;
	mov.f64 	%fd481, 0d0000000000000000;
	@%p50 bra 	$L__BB1_83;
	sub.f64 	%fd298, %fd102, %fd466;
	sub.f64 	%fd299, %fd467, %fd466;
	div.rn.f64 	%fd481, %fd298, %fd299;
$L__BB1_83:
	fma.rn.f64 	%fd300, %fd481, %fd1, 0d3FF0000000000000;
	mul.f64 	%fd301, %fd2, %fd300;
	sub.f64 	%fd302, %fd101, %fd461;
	fma.rn.f64 	%fd461, %fd301, %fd302, %fd461;
	cvt.rn.f32.f64 	%f29, %fd461;
	add.s64 	%rd63, %rd15, %rd16;
	st.global.f32 	[%rd63], %f29;
	add.s32 	%r179, %r179, 1;
	mov.b32 	%r188, 0;
$L__BB1_84:
	add.s32 	%r123, %r75, %r64;
	setp.eq.s32 	%p51, %r123, %r76;
	@%p51 bra 	$L__BB1_97;
	mov.u32 	%r128, tr_buf;
	mul.wide.s32 	%rd21, %r74, 4;
$L__BB1_86:
	add.s32 	%r124, %r179, -1;
	mad.lo.s32 	%r125, %r124, %r74, %r1;
	mul.wide.s32 	%rd64, %r125, 4;
	add.s64 	%rd17, %rd4, %rd64;
	ld.global.nc.f32 	%f30, [%rd17];
	cvt.f64.f32 	%fd114, %f30;
	add.s32 	%r70, %r125, %r74;
	mul.wide.s32 	%rd65, %r70, 4;
	add.s64 	%rd18, %rd2, %rd65;
	ld.global.nc.f32 	%f31, [%rd18];
	cvt.f64.f32 	%fd303, %f31;
	add.s64 	%rd19, %rd1, %rd65;
	ld.global.nc.f32 	%f32, [%rd19];
	cvt.f64.f32 	%fd304, %f32;
	sub.f64 	%fd305, %fd303, %fd304;
	sub.f64 	%fd306, %fd303, %fd114;
	abs.f64 	%fd307, %fd306;
	sub.f64 	%fd308, %fd304, %fd114;
	abs.f64 	%fd309, %fd308;
	max.f64 	%fd310, %fd307, %fd309;
	max.f64 	%fd115, %fd305, %fd310;
	add.s32 	%r126, %r188, 1;
	rem.s32 	%r71, %r126, %r76;
	shl.b32 	%r127, %r71, 3;
	add.s32 	%r129, %r128, %r127;
	ld.shared.f64 	%fd311, [%r129];
	st.shared.f64 	[%r129], %fd115;
	setp.gtu.f64 	%p52, %fd311, %fd466;
	setp.ltu.f64 	%p53, %fd311, %fd467;
	and.pred  	%p54, %p52, %p53;
	@%p54 bra 	$L__BB1_88;
	ld.shared.f64 	%fd488, [tr_buf];
	mov.f64 	%fd489, %fd488;
	bra.uni 	$L__BB1_89;
$L__BB1_88:
	min.f64 	%fd488, %fd466, %fd115;
	max.f64 	%fd489, %fd467, %fd115;
$L__BB1_89:
	setp.eq.f64 	%p55, %fd489, %fd488;
	mov.f64 	%fd490, 0d0000000000000000;
	@%p55 bra 	$L__BB1_91;
	sub.f64 	%fd313, %fd115, %fd488;
	sub.f64 	%fd314, %fd489, %fd488;
	div.rn.f64 	%fd490, %fd313, %fd314;
$L__BB1_91:
	ld.param.u64 	%rd83, [tradjema_many_series_one_param_time_major_f32_param_8];
	fma.rn.f64 	%fd315, %fd490, %fd1, 0d3FF0000000000000;
	mul.f64 	%fd316, %fd2, %fd315;
	sub.f64 	%fd317, %fd114, %fd461;
	fma.rn.f64 	%fd123, %fd316, %fd317, %fd461;
	cvt.rn.f32.f64 	%f33, %fd123;
	cvta.to.global.u64 	%rd66, %rd83;
	mul.wide.s32 	%rd67, %r70, 4;
	add.s64 	%rd20, %rd66, %rd67;
	st.global.f32 	[%rd20], %f33;
	add.s64 	%rd68, %rd17, %rd21;
	ld.global.nc.f32 	%f34, [%rd68];
	cvt.f64.f32 	%fd124, %f34;
	add.s64 	%rd69, %rd18, %rd21;
	ld.global.nc.f32 	%f35, [%rd69];
	cvt.f64.f32 	%fd318, %f35;
	add.s64 	%rd70, %rd19, %rd21;
	ld.global.nc.f32 	%f36, [%rd70];
	cvt.f64.f32 	%fd319, %f36;
	sub.f64 	%fd320, %fd318, %fd319;
	sub.f64 	%fd321, %fd318, %fd124;
	abs.f64 	%fd322, %fd321;
	sub.f64 	%fd323, %fd319, %fd124;
	abs.f64 	%fd324, %fd323;
	max.f64 	%fd325, %fd322, %fd324;
	max.f64 	%fd125, %fd320, %fd325;
	add.s32 	%r130, %r71, 1;
	rem.s32 	%r188, %r130, %r76;
	shl.b32 	%r131, %r188, 3;
	mov.u32 	%r132, tr_buf;
	add.s32 	%r133, %r132, %r131;
	ld.shared.f64 	%fd326, [%r133];
	st.shared.f64 	[%r133], %fd125;
	setp.le.f64 	%p56, %fd326, %fd488;
	setp.ge.f64 	%p57, %fd326, %fd489;
	or.pred  	%p58, %p56, %p57;
	@%p58 bra 	$L__BB1_93;
	min.f64 	%fd466, %fd488, %fd125;
	max.f64 	%fd467, %fd489, %fd125;
	bra.uni 	$L__BB1_94;
$L__BB1_93:
	ld.shared.f64 	%fd466, [tr_buf];
	mov.f64 	%fd467, %fd466;
$L__BB1_94:
	setp.eq.f64 	%p59, %fd467, %fd466;
	mov.f64 	%fd493, 0d0000000000000000;
	@%p59 bra 	$L__BB1_96;
	sub.f64 	%fd328, %fd125, %fd466;
	sub.f64 	%fd329, %fd467, %fd466;
	div.rn.f64 	%fd493, %fd328, %fd329;
$L__BB1_96:
	fma.rn.f64 	%fd330, %fd493, %fd1, 0d3FF0000000000000;
	mul.f64 	%fd331, %fd2, %fd330;
	sub.f64 	%fd332, %fd124, %fd123;
	fma.rn.f64 	%fd461, %fd331, %fd332, %fd123;
	cvt.rn.f32.f64 	%f37, %fd461;
	add.s64 	%rd71, %rd20, %rd21;
	st.global.f32 	[%rd71], %f37;
	add.s32 	%r179, %r179, 2;
	setp.lt.s32 	%p60, %r179, %r75;
	@%p60 bra 	$L__BB1_86;
$L__BB1_97:
	ret;

}


// ===== COMPILED SASS (sm_100) =====

	.target	sm_100

	.elftype	@"ET_EXEC"


//--------------------- .note.nv.tkinfo           --------------------------
	.section	.note.nv.tkinfo,"",@"SHT_NOTE"
	.sectionflags	@"SHF_NOTE_NV_TKINFO"
	.tkinfo
        /*0018*/ 	.word	0x00000002
        /*0030*/ 	.string	""
        /*0030*/ 	.string	"ptxas"
        /*0030*/ 	.string	"Cuda compilation tools, release 13.0, V13.0.88"
        /*0030*/ 	.string	"Build cuda_13.0.r13.0/compiler.36424714_0"
        /*0030*/ 	.string	"-arch sm_100 -m 64 "



//--------------------- .note.nv.cuinfo           --------------------------
	.section	.note.nv.cuinfo,"",@"SHT_NOTE"
	.sectionflags	@"SHF_NOTE_NV_CUINFO"
        /*0018*/ 	.short	0x0002
        /*001a*/ 	.short	0x0064
        /*001c*/ 	.short	0x0082
	.zero		2


//--------------------- .nv.info                  --------------------------
	.section	.nv.info,"",@"SHT_CUDA_INFO"
	.align	4


	//----- nvinfo : EIATTR_REGCOUNT
	.align		4
        /*0000*/ 	.byte	0x04, 0x2f
        /*0002*/ 	.short	(.L_1 - .L_0)
	.align		4
.L_0:
        /*0004*/ 	.word	index@(tradjema_batch_f32)
        /*0008*/ 	.word	0x00000025


	//----- nvinfo : EIATTR_FRAME_SIZE
	.align		4
.L_1:
        /*000c*/ 	.byte	0x04, 0x11
        /*000e*/ 	.short	(.L_3 - .L_2)
	.align		4
.L_2:
        /*0010*/ 	.word	index@($__internal_1_$__cuda_sm20_div_rn_f64_full)
        /*0014*/ 	.word	0x00000000


	//----- nvinfo : EIATTR_FRAME_SIZE
	.align		4
.L_3:
        /*0018*/ 	.byte	0x04, 0x11
        /*001a*/ 	.short	(.L_5 - .L_4)
	.align		4
.L_4:
        /*001c*/ 	.word	index@(tradjema_batch_f32)
        /*0020*/ 	.word	0x00000000


	//----- nvinfo : EIATTR_REGCOUNT
	.align		4
.L_5:
        /*0024*/ 	.byte	0x04, 0x2f
        /*0026*/ 	.short	(.L_7 - .L_6)
	.align		4
.L_6:
        /*0028*/ 	.word	index@(tradjema_many_series_one_param_time_major_f32)
        /*002c*/ 	.word	0x0000002a


	//----- nvinfo : EIATTR_FRAME_SIZE
	.align		4
.L_7:
        /*0030*/ 	.byte	0x04, 0x11
        /*0032*/ 	.short	(.L_9 - .L_8)
	.align		4
.L_8:
        /*0034*/ 	.word	index@($__internal_0_$__cuda_sm20_div_rn_f64_full)
        /*0038*/ 	.word	0x00000000


	//----- nvinfo : EIATTR_FRAME_SIZE
	.align		4
.L_9:
        /*003c*/ 	.byte	0x04, 0x11
        /*003e*/ 	.short	(.L_11 - .L_10)
	.align		4
.L_10:
        /*0040*/ 	.word	index@(tradjema_many_series_one_param_time_major_f32)
        /*0044*/ 	.word	0x00000000


	//----- nvinfo : EIATTR_MIN_STACK_SIZE
	.align		4
.L_11:
        /*0048*/ 	.byte	0x04, 0x12
        /*004a*/ 	.short	(.L_13 - .L_12)
	.align		4
.L_12:
        /*004c*/ 	.word	index@(tradjema_many_series_one_param_time_major_f32)
        /*0050*/ 	.word	0x00000000


	//----- nvinfo : EIATTR_MIN_STACK_SIZE
	.align		4
.L_13:
        /*0054*/ 	.byte	0x04, 0x12
        /*0056*/ 	.short	(.L_15 - .L_14)
	.align		4
.L_14:
        /*0058*/ 	.word	index@(tradjema_batch_f32)
        /*005c*/ 	.word	0x00000000
.L_15:


//--------------------- .nv.compat                --------------------------
	.section	.nv.compat,"",@"SHT_CUDA_COMPAT_INFO"
	.align	4
        /*0000*/ 	.byte	0x02, 0x09, 0x00, 0x00, 0x02, 0x02, 0x01, 0x00, 0x02, 0x05, 0x05, 0x00, 0x03, 0x07, 0x01, 0x01
        /*0010*/ 	.byte	0x02, 0x03, 0x00, 0x00, 0x02, 0x06, 0x01, 0x00, 0x04, 0x0b, 0x08, 0x00, 0x01, 0x00, 0x00, 0x00
        /*0020*/ 	.byte	0x00, 0x00, 0x00, 0x00


//--------------------- .nv.info.tradjema_many_series_one_param_time_major_f32 --------------------------
	.section	.nv.info.tradjema_many_series_one_param_time_major_f32,"",@"SHT_CUDA_INFO"
	.sectionflags	@""
	.align	4


	//----- nvinfo : EIATTR_CUDA_API_VERSION
	.align		4
        /*0000*/ 	.byte	0x04, 0x37
        /*0002*/ 	.short	(.L_17 - .L_16)
.L_16:
        /*0004*/ 	.word	0x00000082


	//----- nvinfo : EIATTR_KPARAM_INFO
	.align		4
.L_17:
        /*0008*/ 	.byte	0x04, 0x17
        /*000a*/ 	.short	(.L_19 - .L_18)
.L_18:
        /*000c*/ 	.word	0x00000000
        /*0010*/ 	.short	0x0008
        /*0012*/ 	.short	0x0030
        /*0014*/ 	.byte	0x00, 0xf5, 0x21, 0x00


	//----- nvinfo : EIATTR_KPARAM_INFO
	.align		4
.L_19:
        /*0018*/ 	.byte	0x04, 0x17
        /*001a*/ 	.short	(.L_21 - .L_20)
.L_20:
        /*001c*/ 	.word	0x00000000
        /*0020*/ 	.short	0x0007
        /*0022*/ 	.short	0x0028
        /*0024*/ 	.byte	0x00, 0xf5, 0x21, 0x00


	//----- nvinfo : EIATTR_KPARAM_INFO
	.align		4
.L_21:
        /*0028*/ 	.byte	0x04, 0x17
        /*002a*/ 	.short	(.L_23 - .L_22)
.L_22:
        /*002c*/ 	.word	0x00000000
        /*0030*/ 	.short	0x0006
        /*0032*/ 	.short	0x0024
        /*0034*/ 	.byte	0x00, 0xf0, 0x11, 0x00


	//----- nvinfo : EIATTR_KPARAM_INFO
	.align		4
.L_23:
        /*0038*/ 	.byte	0x04, 0x17
        /*003a*/ 	.short	(.L_25 - .L_24)
.L_24:
        /*003c*/ 	.word	0x00000000
        /*0040*/ 	.short	0x0005
        /*0042*/ 	.short	0x0020
        /*0044*/ 	.byte	0x00, 0xf0, 0x11, 0x00


	//----- nvinfo : EIATTR_KPARAM_INFO
	.align		4
.L_25:
        /*0048*/ 	.byte	0x04, 0x17
        /*004a*/ 	.short	(.L_27 - .L_26)
.L_26:
        /*004c*/ 	.word	0x00000000
        /*0050*/ 	.short	0x0004
        /*0052*/ 	.short	0x001c
        /*0054*/ 	.byte	0x00, 0xf0, 0x11, 0x00


	//----- nvinfo : EIATTR_KPARAM_INFO
	.align		4
.L_27:
        /*0058*/ 	.byte	0x04, 0x17
        /*005a*/ 	.short	(.L_29 - .L_28)
.L_28:
        /*005c*/ 	.word	0x00000000
        /*0060*/ 	.short	0x0003
        /*0062*/ 	.short	0x0018
        /*0064*/ 	.byte	0x00, 0xf0, 0x11, 0x00


	//----- nvinfo : EIATTR_KPARAM_INFO
	.align		4
.L_29:
        /*0068*/ 	.byte	0x04, 0x17
        /*006a*/ 	.short	(.L_31 - .L_30)
.L_30:
        /*006c*/ 	.word	0x00000000
        /*0070*/ 	.short	0x0002
        /*0072*/ 	.short	0x0010
        /*0074*/ 	.byte	0x00, 0xf5, 0x21, 0x00


	//----- nvinfo : EIATTR_KPARAM_INFO
	.align		4
.L_31:
        /*0078*/ 	.byte	0x04, 0x17
        /*007a*/ 	.short	(.L_33 - .L_32)
.L_32:
        /*007c*/ 	.word	0x00000000
        /*0080*/ 	.short	0x0001
        /*0082*/ 	.short	0x0008
        /*0084*/ 	.byte	0x00, 0xf5, 0x21, 0x00


	//----- nvinfo : EIATTR_KPARAM_INFO
	.align		4
.L_33:
        /*0088*/ 	.byte	0x04, 0x17
        /*008a*/ 	.short	(.L_35 - .L_34)
.L_34:
        /*008c*/ 	.word	0x00000000
        /*0090*/ 	.short	0x0000
        /*0092*/ 	.short	0x0000
        /*0094*/ 	.byte	0x00, 0xf5, 0x21, 0x00


	//----- nvinfo : EIATTR_SPARSE_MMA_MASK
	.align		4
.L_35:
        /*0098*/ 	.byte	0x03, 0x50
        /*009a*/ 	.short	0x0000


	//----- nvinfo : EIATTR_MAXREG_COUNT
	.align		4
        /*009c*/ 	.byte	0x03, 0x1b
        /*009e*/ 	.short	0x00ff


	//----- nvinfo : EIATTR_NUM_BARRIERS
	.align		4
        /*00a0*/ 	.byte	0x02, 0x4c
        /*00a2*/ 	.byte	0x01
	.zero		1


	//----- nvinfo : EIATTR_MERCURY_ISA_VERSION
	.align		4
        /*00a4*/ 	.byte	0x03, 0x5f
        /*00a6*/ 	.short	0x0101


	//----- nvinfo : EIATTR_VRC_CTA_INIT_COUNT
	.align		4
        /*00a8*/ 	.byte	0x02, 0x4a
	.zero		1
	.zero		1


	//----- nvinfo : EIATTR_EXIT_INSTR_OFFSETS
	.align		4
        /*00ac*/ 	.byte	0x04, 0x1c
        /*00ae*/ 	.short	(.L_37 - .L_36)


	//   ....[0]....
.L_36:
        /*00b0*/ 	.word	0x00000050


	//   ....[1]....
        /*00b4*/ 	.word	0x00000130


	//   ....[2]....
        /*00b8*/ 	.word	0x000001e0


	//   ....[3]....
        /*00bc*/ 	.word	0x00000380


	//   ....[4]....
        /*00c0*/ 	.word	0x000038a0


	//   ....[5]....
        /*00c4*/ 	.word	0x00006100


	//   ....[6]....
        /*00c8*/ 	.word	0x00006780


	//   ....[7]....
        /*00cc*/ 	.word	0x000076f0


	//----- nvinfo : EIATTR_CRS_STACK_SIZE
	.align		4
.L_37:
        /*00d0*/ 	.byte	0x04, 0x1e
        /*00d2*/ 	.short	(.L_39 - .L_38)
.L_38:
        /*00d4*/ 	.word	0x00000000


	//----- nvinfo : EIATTR_CBANK_PARAM_SIZE
	.align		4
.L_39:
        /*00d8*/ 	.byte	0x03, 0x19
        /*00da*/ 	.short	0x0038


	//----- nvinfo : EIATTR_PARAM_CBANK
	.align		4
        /*00dc*/ 	.byte	0x04, 0x0a
        /*00de*/ 	.short	(.L_41 - .L_40)
	.align		4
.L_40:
        /*00e0*/ 	.word	index@(.nv.constant0.tradjema_many_series_one_param_time_major_f32)
        /*00e4*/ 	.short	0x0380
        /*00e6*/ 	.short	0x0038


	//----- nvinfo : EIATTR_SW_WAR
	.align		4
.L_41:
        /*00e8*/ 	.byte	0x04, 0x36
        /*00ea*/ 	.short	(.L_43 - .L_42)
.L_42:
        /*00ec*/ 	.word	0x00000008
.L_43:


//--------------------- .nv.info.tradjema_batch_f32 --------------------------
	.section	.nv.info.tradjema_batch_f32,"",@"SHT_CUDA_INFO"
	.sectionflags	@""
	.align	4


	//----- nvinfo : EIATTR_CUDA_API_VERSION
	.align		4
        /*0000*/ 	.byte	0x04, 0x37
        /*0002*/ 	.short	(.L_45 - .L_44)
.L_44:
        /*0004*/ 	.word	0x00000082


	//----- nvinfo : EIATTR_KPARAM_INFO
	.align		4
.L_45:
        /*0008*/ 	.byte	0x04, 0x17
        /*000a*/ 	.short	(.L_47 - .L_46)
.L_46:
        /*000c*/ 	.word	0x00000000
        /*0010*/ 	.short	0x0008
        /*0012*/ 	.short	0x0038
        /*0014*/ 	.byte	0x00, 0xf5, 0x21, 0x00


	//----- nvinfo : EIATTR_KPARAM_INFO
	.align		4
.L_47:
        /*0018*/ 	.byte	0x04, 0x17
        /*001a*/ 	.short	(.L_49 - .L_48)
.L_48:
        /*001c*/ 	.word	0x00000000
        /*0020*/ 	.short	0x0007
        /*0022*/ 	.short	0x0030
        /*0024*/ 	.byte	0x00, 0xf0, 0x11, 0x00


	//----- nvinfo : EIATTR_KPARAM_INFO
	.align		4
.L_49:
        /*0028*/ 	.byte	0x04, 0x17
        /*002a*/ 	.short	(.L_51 - .L_50)
.L_50:
        /*002c*/ 	.word	0x00000000
        /*0030*/ 	.short	0x0006
        /*0032*/ 	.short	0x002c
        /*0034*/ 	.byte	0x00, 0xf0, 0x11, 0x00


	//----- nvinfo : EIATTR_KPARAM_INFO
	.align		4
.L_51:
        /*0038*/ 	.byte	0x04, 0x17
        /*003a*/ 	.short	(.L_53 - .L_52)
.L_52:
        /*003c*/ 	.word	0x00000000
        /*0040*/ 	.short	0x0005
        /*0042*/ 	.short	0x0028
        /*0044*/ 	.byte	0x00, 0xf0, 0x11, 0x00


	//----- nvinfo : EIATTR_KPARAM_INFO
	.align		4
.L_53:
        /*0048*/ 	.byte	0x04, 0x17
        /*004a*/ 	.short	(.L_55 - .L_54)
.L_54:
        /*004c*/ 	.word	0x00000000
        /*0050*/ 	.short	0x0004
        /*0052*/ 	.short	0x0020
        /*0054*/ 	.byte	0x00, 0xf5, 0x21, 0x00


	//----- nvinfo : EIATTR_KPARAM_INFO
	.align		4
.L_55:
        /*0058*/ 	.byte	0x04, 0x17
        /*005a*/ 	.short	(.L_57 - .L_56)
.L_56:
        /*005c*/ 	.word	0x00000000
        /*0060*/ 	.short	0x0003
        /*0062*/ 	.short	0x0018
        /*0064*/ 	.byte	0x00, 0xf5, 0x21, 0x00


	//----- nvinfo : EIATTR_KPARAM_INFO
	.align		4
.L_57:
        /*0068*/ 	.byte	0x04, 0x17
        /*006a*/ 	.short	(.L_59 - .L_58)
.L_58:
        /*006c*/ 	.word	0x00000000
        /*0070*/ 	.short	0x0002
        /*0072*/ 	.short	0x0010
        /*0074*/ 	.byte	0x00, 0xf5, 0x21, 0x00


	//----- nvinfo : EIATTR_KPARAM_INFO
	.align		4
.L_59:
        /*0078*/ 	.byte	0x04, 0x17
        /*007a*/ 	.short	(.L_61 - .L_60)
.L_60:
        /*007c*/ 	.word	0x00000000
        /*0080*/ 	.short	0x0001
        /*0082*/ 	.short	0x0008
        /*0084*/ 	.byte	0x00, 0xf5, 0x21, 0x00


	//----- nvinfo : EIATTR_KPARAM_INFO
	.align		4
.L_61:
        /*0088*/ 	.byte	0x04, 0x17
        /*008a*/ 	.short	(.L_63 - .L_62)
.L_62:
        /*008c*/ 	.word	0x00000000
        /*0090*/ 	.short	0x0000
        /*0092*/ 	.short	0x0000
        /*0094*/ 	.byte	0x00, 0xf5, 0x21, 0x00


	//----- nvinfo : EIATTR_SPARSE_MMA_MASK
	.align		4
.L_63:
        /*0098*/ 	.byte	0x03, 0x50
        /*009a*/ 	.short	0x0000


	//----- nvinfo : EIATTR_MAXREG_COUNT
	.align		4
        /*009c*/ 	.byte	0x03, 0x1b
        /*009e*/ 	.short	0x00ff


	//----- nvinfo : EIATTR_NUM_BARRIERS
	.align		4
        /*00a0*/ 	.byte	0x02, 0x4c
        /*00a2*/ 	.byte	0x01
	.zero		1


	//----- nvinfo : EIATTR_MERCURY_ISA_VERSION
	.align		4
        /*00a4*/ 	.byte	0x03, 0x5f
        /*00a6*/ 	.short	0x0101


	//----- nvinfo : EIATTR_VRC_CTA_INIT_COUNT
	.align		4
        /*00a8*/ 	.byte	0x02, 0x4a
	.zero		1
	.zero		1


	//----- nvinfo : EIATTR_EXIT_INSTR_OFFSETS
	.align		4
        /*00ac*/ 	.byte	0x04, 0x1c
        /*00ae*/ 	.short	(.L_65 - .L_64)


	//   ....[0]....
.L_64:
        /*00b0*/ 	.word	0x00000040


	//   ....[1]....
        /*00b4*/ 	.word	0x00000150


	//   ....[2]....
        /*00b8*/ 	.word	0x000001f0


	//   ....[3]....
        /*00bc*/ 	.word	0x000004b0


	//   ....[4]....
        /*00c0*/ 	.word	0x00001400


	//   ....[5]....
        /*00c4*/ 	.word	0x000024b0


	//----- nvinfo : EIATTR_CRS_STACK_SIZE
	.align		4
.L_65:
        /*00c8*/ 	.byte	0x04, 0x1e
        /*00ca*/ 	.short	(.L_67 - .L_66)
.L_66:
        /*00cc*/ 	.word	0x00000000


	//----- nvinfo : EIATTR_CBANK_PARAM_SIZE
	.align		4
.L_67:
        /*00d0*/ 	.byte	0x03, 0x19
        /*00d2*/ 	.short	0x0040


	//----- nvinfo : EIATTR_PARAM_CBANK
	.align		4
        /*00d4*/ 	.byte	0x04, 0x0a
        /*00d6*/ 	.short	(.L_69 - .L_68)
	.align		4
.L_68:
        /*00d8*/ 	.word	index@(.nv.constant0.tradjema_batch_f32)
        /*00dc*/ 	.short	0x0380
        /*00de*/ 	.short	0x0040


	//----- nvinfo : EIATTR_SW_WAR
	.align		4
.L_69:
        /*00e0*/ 	.byte	0x04, 0x36
        /*00e2*/ 	.short	(.L_71 - .L_70)
.L_70:
        /*00e4*/ 	.word	0x00000008
.L_71:


//--------------------- .nv.callgraph             --------------------------
	.section	.nv.callgraph,"",@"SHT_CUDA_CALLGRAPH"
	.align	4
	.sectionentsize	8
	.align		4
        /*0000*/ 	.word	0x00000000
	.align		4
        /*0004*/ 	.word	0xffffffff
	.align		4
        /*0008*/ 	.word	0x00000000
	.align		4
        /*000c*/ 	.word	0xfffffffe
	.align		4
        /*0010*/ 	.word	0x00000000
	.align		4
        /*0014*/ 	.word	0xfffffffd
	.align		4
        /*0018*/ 	.word	0x00000000
	.align		4
        /*001c*/ 	.word	0xfffffffc


//--------------------- .text.tradjema_many_series_one_param_time_major_f32 --------------------------
	.section	.text.tradjema_many_series_one_param_time_major_f32,"ax",@progbits
	.align	128
        .global         tradjema_many_series_one_param_time_major_f32
        .type           tradjema_many_series_one_param_time_major_f32,@function
        .size           tradjema_many_series_one_param_time_major_f32,(.L_x_69 - tradjema_many_series_one_param_time_major_f32)
        .other          tradjema_many_series_one_param_time_major_f32,@"STO_CUDA_ENTRY STV_DEFAULT"
tradjema_many_series_one_param_time_major_f32:
.text.tradjema_many_series_one_param_time_major_f32:
[----:B------:R-:W-:Y:S08]  /*0000*/  LDC R1, c[0x0][0x37c] ;  /* 0x0000df00ff017b82 */ /* 0x000ff00000000800 */
[----:B------:R-:W0:Y:S01]  /*0010*/  S2UR UR14, SR_CTAID.X ;  /* 0x00000000000e79c3 */ /* 0x000e220000002500 */
[----:B------:R-:W0:Y:S02]  /*0020*/  LDCU UR6, c[0x0][0x398] ;  /* 0x00007300ff0677ac */ /* 0x000e240008000800 */
[----:B0-----:R-:W-:-:S06]  /*0030*/  UISETP.GE.AND UP0, UPT, UR14, UR6, UPT ;  /* 0x000000060e00728c */ /* 0x001fcc000bf06270 */
[----:B------:R-:W-:-:S13]  /*0040*/  PLOP3.LUT P0, PT, PT, PT, UP0, 0x80, 0x8 ;  /* 0x000000000008781c */ /* 0x000fda0003f0f008 */
[----:B------:R-:W-:Y:S05]  /*0050*/  @P0 EXIT ;  /* 0x000000000000094d */ /* 0x000fea0003800000 */
[----:B------:R-:W0:Y:S01]  /*0060*/  LDC R9, c[0x0][0x39c] ;  /* 0x0000e700ff097b82 */ /* 0x000e220000000800 */
[----:B------:R-:W0:Y:S01]  /*0070*/  LDCU UR7, c[0x0][0x3a0] ;  /* 0x00007400ff0777ac */ /* 0x000e220008000800 */
[----:B------:R-:W1:Y:S06]  /*0080*/  LDCU.64 UR12, c[0x0][0x358] ;  /* 0x00006b00ff0c77ac */ /* 0x000e6c0008000a00 */
[----:B------:R-:W2:Y:S01]  /*0090*/  LDC R0, c[0x0][0x3a4] ;  /* 0x0000e900ff007b82 */ /* 0x000ea20000000800 */
[----:B0-----:R-:W-:Y:S02]  /*00a0*/  ISETP.LT.AND P0, PT, R9, UR7, PT ;  /* 0x0000000709007c0c */ /* 0x001fe4000bf01270 */
[----:B--2---:R-:W-:-:S11]  /*00b0*/  FSETP.GTU.AND P1, PT, R0, RZ, PT ;  /* 0x000000ff0000720b */ /* 0x004fd60003f2c000 */
[----:B------:R-:W-:Y:S01]  /*00c0*/  VOTEU.ANY UP0, P0 ;  /* 0x0000000000ff7886 */ /* 0x000fe20000000100 */
[----:B------:R-:W-:-:S06]  /*00d0*/  UISETP.LT.OR UP0, UPT, UR7, 0x2, UP0 ;  /* 0x000000020700788c */ /* 0x000fcc0008701670 */
[----:B------:R-:W-:-:S04]  /*00e0*/  PLOP3.LUT P0, PT, PT, PT, UP0, 0x80, 0x8 ;  /* 0x000000000008781c */ /* 0x000fc80003f0f008 */
[----:B------:R-:W-:-:S13]  /*00f0*/  FSETP.EQU.OR P0, PT, |R0|, +INF , P0 ;  /* 0x7f8000000000780b */ /* 0x000fda000070a600 */
[----:B-1----:R-:W-:Y:S05]  /*0100*/  @!P0 BRA P1, `(.L_x_0) ;  /* 0x0000000000388947 */ /* 0x002fea0000800000 */
[----:B------:R-:W0:Y:S02]  /*0110*/  S2R R0, SR_TID.X ;  /* 0x0000000000007919 */ /* 0x000e240000002100 */
[----:B0-----:R-:W-:-:S13]  /*0120*/  ISETP.GE.AND P0, PT, R0, R9, PT ;  /* 0x000000090000720c */ /* 0x001fda0003f06270 */
[----:B------:R-:W-:Y:S05]  /*0130*/  @P0 EXIT ;  /* 0x000000000000094d */ /* 0x000fea0003800000 */
[----:B------:R-:W0:Y:S01]  /*0140*/  LDC.64 R4, c[0x0][0x3b0] ;  /* 0x0000ec00ff047b82 */ /* 0x000e220000000a00 */
[----:B------:R-:W-:Y:S01]  /*0150*/  IMAD.MOV.U32 R7, RZ, RZ, 0x7fc00000 ;  /* 0x7fc00000ff077424 */ /* 0x000fe200078e00ff */
[----:B------:R-:W1:Y:S06]  /*0160*/  LDCU UR4, c[0x0][0x360] ;  /* 0x00006c00ff0477ac */ /* 0x000e6c0008000800 */
.L_x_1:
[----:B--2---:R-:W-:-:S04]  /*0170*/  IMAD.U32 R3, RZ, RZ, UR6 ;  /* 0x00000006ff037e24 */ /* 0x004fc8000f8e00ff */
[C---:B------:R-:W-:Y:S02]  /*0180*/  IMAD R3, R0.reuse, R3, UR14 ;  /* 0x0000000e00037e24 */ /* 0x040fe4000f8e0203 */
[----:B-1----:R-:W-:Y:S02]  /*0190*/  VIADD R0, R0, UR4 ;  /* 0x0000000400007c36 */ /* 0x002fe40008000000 */
[----:B0-----:R-:W-:-:S03]  /*01a0*/  IMAD.WIDE R2, R3, 0x4, R4 ;  /* 0x0000000403027825 */ /* 0x001fc600078e0204 */
[----:B------:R-:W-:Y:S02]  /*01b0*/  ISETP.GE.AND P0, PT, R0, R9, PT ;  /* 0x000000090000720c */ /* 0x000fe40003f06270 */
[----:B------:R2:W-:Y:S11]  /*01c0*/  STG.E desc[UR12][R2.64], R7 ;  /* 0x0000000702007986 */ /* 0x0005f6000c10190c */
[----:B------:R-:W-:Y:S05]  /*01d0*/  @!P0 BRA `(.L_x_1) ;  /* 0xfffffffc00e48947 */ /* 0x000fea000383ffff */
[----:B------:R-:W-:Y:S05]  /*01e0*/  EXIT ;  /* 0x000000000000794d */ /* 0x000fea0003800000 */
.L_x_0:
[----:B------:R-:W0:Y:S02]  /*01f0*/  LDCU.64 UR4, c[0x0][0x3a8] ;  /* 0x00007500ff0477ac */ /* 0x000e240008000a00 */
[----:B0-----:R-:W-:-:S06]  /*0200*/  UIMAD.WIDE.U32 UR4, UR14, 0x4, UR4 ;  /* 0x000000040e0478a5 */ /* 0x001fcc000f8e0004 */
[----:B------:R-:W-:Y:S02]  /*0210*/  IMAD.U32 R2, RZ, RZ, UR4 ;  /* 0x00000004ff027e24 */ /* 0x000fe4000f8e00ff */
[----:B------:R-:W-:-:S05]  /*0220*/  IMAD.U32 R3, RZ, RZ, UR5 ;  /* 0x00000005ff037e24 */ /* 0x000fca000f8e00ff */
[----:B------:R-:W2:Y:S01]  /*0230*/  LDG.E.CONSTANT R2, desc[UR12][R2.64] ;  /* 0x0000000c02027981 */ /* 0x000ea2000c1e9900 */
[----:B------:R-:W-:Y:S01]  /*0240*/  BSSY.RECONVERGENT B0, `(.L_x_2) ;  /* 0x0000012000007945 */ /* 0x000fe20003800200 */
[----:B------:R-:W0:Y:S02]  /*0250*/  S2R R0, SR_TID.X ;  /* 0x0000000000007919 */ /* 0x000e240000002100 */
[----:B0-----:R-:W-:Y:S02]  /*0260*/  ISETP.GE.AND P1, PT, R0, R9, PT ;  /* 0x000000090000720c */ /* 0x001fe40003f26270 */
[----:B--2---:R-:W-:-:S13]  /*0270*/  R2UR UR10, R2 ;  /* 0x00000000020a72ca */ /* 0x004fda00000e0000 */
[----:B------:R-:W-:-:S06]  /*0280*/  UIADD3 UR15, UPT, UPT, UR10, UR7, URZ ;  /* 0x000000070a0f7290 */ /* 0x000fcc000fffe0ff */
[----:B------:R-:W-:-:S04]  /*0290*/  ISETP.LT.AND P0, PT, R9, UR15, PT ;  /* 0x0000000f09007c0c */ /* 0x000fc8000bf01270 */
[----:B------:R-:W-:Y:S01]  /*02a0*/  ISETP.NE.OR P0, PT, R0, RZ, P0 ;  /* 0x000000ff0000720c */ /* 0x000fe20000705670 */
[----:B------:R-:W-:-:S12]  /*02b0*/  @P1 BRA `(.L_x_3) ;  /* 0x0000000000281947 */ /* 0x000fd80003800000 */
[----:B------:R-:W0:Y:S01]  /*02c0*/  LDC R7, c[0x0][0x360] ;  /* 0x0000d800ff077b82 */ /* 0x000e220000000800 */
[----:B------:R-:W-:-:S07]  /*02d0*/  IMAD.MOV.U32 R11, RZ, RZ, 0x7fc00000 ;  /* 0x7fc00000ff0b7424 */ /* 0x000fce00078e00ff */
[----:B------:R-:W1:Y:S02]  /*02e0*/  LDC.64 R4, c[0x0][0x3b0] ;  /* 0x0000ec00ff047b82 */ /* 0x000e640000000a00 */
.L_x_4:
[----:B--2---:R-:W-:-:S04]  /*02f0*/  IMAD.U32 R3, RZ, RZ, UR6 ;  /* 0x00000006ff037e24 */ /* 0x004fc8000f8e00ff */
[----:B------:R-:W-:Y:S02]  /*0300*/  IMAD R3, R0, R3, UR14 ;  /* 0x0000000e00037e24 */ /* 0x000fe4000f8e0203 */
[----:B0-----:R-:W-:Y:S02]  /*0310*/  IMAD.IADD R0, R7, 0x1, R0 ;  /* 0x0000000107007824 */ /* 0x001fe400078e0200 */
[----:B-1----:R-:W-:-:S03]  /*0320*/  IMAD.WIDE R2, R3, 0x4, R4 ;  /* 0x0000000403027825 */ /* 0x002fc600078e0204 */
[----:B------:R-:W-:Y:S02]  /*0330*/  ISETP.GE.AND P1, PT, R0, R9, PT ;  /* 0x000000090000720c */ /* 0x000fe40003f26270 */
[----:B------:R2:W-:Y:S11]  /*0340*/  STG.E desc[UR12][R2.64], R11 ;  /* 0x0000000b02007986 */ /* 0x0005f6000c10190c */
[----:B------:R-:W-:Y:S05]  /*0350*/  @!P1 BRA `(.L_x_4) ;  /* 0xfffffffc00e49947 */ /* 0x000fea000383ffff */
.L_x_3:
[----:B------:R-:W-:Y:S05]  /*0360*/  BSYNC.RECONVERGENT B0 ;  /* 0x0000000000007941 */ /* 0x000fea0003800200 */
.L_x_2:
[----:B------:R-:W-:Y:S06]  /*0370*/  BAR.SYNC.DEFER_BLOCKING 0x0 ;  /* 0x0000000000007b1d */ /* 0x000fec0000010000 */
[----:B------:R-:W-:Y:S05]  /*0380*/  @P0 EXIT ;  /* 0x000000000000094d */ /* 0x000fea0003800000 */
[----:B--2---:R-:W0:Y:S01]  /*0390*/  I2F.F64 R2, UR7 ;  /* 0x0000000700027d12 */ /* 0x004e220008201c00 */
[----:B------:R-:W-:Y:S01]  /*03a0*/  IMAD.MOV.U32 R4, RZ, RZ, 0x1 ;  /* 0x00000001ff047424 */ /* 0x000fe200078e00ff */
[----:B0-----:R-:W-:-:S06]  /*03b0*/  DADD R2, R2, 1 ;  /* 0x3ff0000002027429 */ /* 0x001fcc0000000000 */
[----:B------:R-:W0:Y:S02]  /*03c0*/  MUFU.RCP64H R5, R3 ;  /* 0x0000000300057308 */ /* 0x000e240000001800 */
[----:B0-----:R-:W-:-:S08]  /*03d0*/  DFMA R6, -R2, R4, 1 ;  /* 0x3ff000000206742b */ /* 0x001fd00000000104 */
[----:B------:R-:W-:-:S08]  /*03e0*/  DFMA R6, R6, R6, R6 ;  /* 0x000000060606722b */ /* 0x000fd00000000006 */
[----:B------:R-:W-:-:S08]  /*03f0*/  DFMA R6, R4, R6, R4 ;  /* 0x000000060406722b */ /* 0x000fd00000000004 */
[----:B------:R-:W-:-:S08]  /*0400*/  DFMA R4, -R2, R6, 1 ;  /* 0x3ff000000204742b */ /* 0x000fd00000000106 */
[----:B------:R-:W-:-:S08]  /*0410*/  DFMA R4, R6, R4, R6 ;  /* 0x000000040604722b */ /* 0x000fd00000000006 */
[----:B------:R-:W-:-:S08]  /*0420*/  DMUL R6, R4, 2 ;  /* 0x4000000004067828 */ /* 0x000fd00000000000 */
[----:B------:R-:W-:-:S08]  /*0430*/  DFMA R8, -R2, R6, 2 ;  /* 0x400000000208742b */ /* 0x000fd00000000106 */
[----:B------:R-:W-:-:S10]  /*0440*/  DFMA R8, R4, R8, R6 ;  /* 0x000000080408722b */ /* 0x000fd40000000006 */
[----:B------:R-:W-:Y:S02]  /*0450*/  R2UR UR7, R9 ;  /* 0x00000000090772ca */ /* 0x000fe400000e0000 */
[----:B------:R-:W-:-:S11]  /*0460*/  R2UR UR6, R8 ;  /* 0x00000000080672ca */ /* 0x000fd600000e0000 */
[----:B------:R-:W-:-:S05]  /*0470*/  FFMA R0, RZ, R3, UR7 ;  /* 0x00000007ff007e23 */ /* 0x000fca0008000003 */
[----:B------:R-:W-:-:S13]  /*0480*/  FSETP.GT.AND P0, PT, |R0|, 1.469367938527859385e-39, PT ;  /* 0x001000000000780b */ /* 0x000fda0003f04200 */
[----:B------:R-:W-:Y:S05]  /*0490*/  @P0 BRA `(.L_x_5) ;  /* 0x0000000000200947 */ /* 0x000fea0003800000 */
[----:B------:R-:W-:Y:S01]  /*04a0*/  IMAD.MOV.U32 R6, RZ, RZ, R3 ;  /* 0x000000ffff067224 */ /* 0x000fe200078e0003 */
[----:B------:R-:W-:Y:S01]  /*04b0*/  MOV R3, 0x500 ;  /* 0x0000050000037802 */ /* 0x000fe20000000f00 */
[----:B------:R-:W-:Y:S02]  /*04c0*/  IMAD.MOV.U32 R7, RZ, RZ, R2 ;  /* 0x000000ffff077224 */ /* 0x000fe400078e0002 */
[----:B------:R-:W-:Y:S02]  /*04d0*/  IMAD.MOV.U32 R5, RZ, RZ, RZ ;  /* 0x000000ffff057224 */ /* 0x000fe400078e00ff */
[----:B------:R-:W-:-:S07]  /*04e0*/  IMAD.MOV.U32 R4, RZ, RZ, 0x40000000 ;  /* 0x40000000ff047424 */ /* 0x000fce00078e00ff */
[----:B------:R-:W-:Y:S05]  /*04f0*/  CALL.REL.NOINC `($__internal_0_$__cuda_sm20_div_rn_f64_full) ;  /* 0x0000007000807944 */ /* 0x000fea0003c00000 */
[----:B------:R-:W-:Y:S01]  /*0500*/  UMOV UR6, UR8 ;  /* 0x0000000800067c82 */ /* 0x000fe20008000000 */
[----:B------:R-:W-:-:S05]  /*0510*/  UMOV UR7, UR9 ;  /* 0x0000000900077c82 */ /* 0x000fca0008000000 */
.L_x_5:
[----:B------:R-:W0:Y:S02]  /*0520*/  LDCU UR5, c[0x0][0x3a0] ;  /* 0x00007400ff0577ac */ /* 0x000e240008000800 */
[----:B0-----:R-:W-:-:S09]  /*0530*/  UISETP.GE.AND UP0, UPT, UR5, 0x1, UPT ;  /* 0x000000010500788c */ /* 0x001fd2000bf06270 */
[----:B------:R-:W-:Y:S05]  /*0540*/  BRA.U !UP0, `(.L_x_6) ;  /* 0x0000001108447547 */ /* 0x000fea000b800000 */
[----:B------:R-:W-:Y:S02]  /*0550*/  UISETP.GE.U32.AND UP1, UPT, UR5, 0x4, UPT ;  /* 0x000000040500788c */ /* 0x000fe4000bf26070 */
[----:B------:R-:W-:Y:S01]  /*0560*/  ULOP3.LUT UR11, UR5, 0x3, URZ, 0xc0, !UPT ;  /* 0x00000003050b7892 */ /* 0x000fe2000f8ec0ff */
[----:B------:R-:W-:-:S03]  /*0570*/  UMOV UR4, URZ ;  /* 0x000000ff00047c82 */ /* 0x000fc60008000000 */
[----:B------:R-:W-:-:S03]  /*0580*/  UISETP.NE.AND UP0, UPT, UR11, URZ, UPT ;  /* 0x000000ff0b00728c */ /* 0x000fc6000bf05270 */
[----:B------:R-:W-:Y:S08]  /*0590*/  BRA.U !UP1, `(.L_x_7) ;  /* 0x00000009093c7547 */ /* 0x000ff0000b800000 */
[----:B------:R-:W0:Y:S01]  /*05a0*/  LDC R0, c[0x0][0x398] ;  /* 0x0000e600ff007b82 */ /* 0x000e220000000800 */
[----:B------:R-:W-:-:S03]  /*05b0*/  ULOP3.LUT UR4, UR5, 0x7ffffffc, URZ, 0xc0, !UPT ;  /* 0x7ffffffc05047892 */ /* 0x000fc6000f8ec0ff */
[----:B------:R-:W-:-:S04]  /*05c0*/  UMOV UR5, URZ ;  /* 0x000000ff00057c82 */ /* 0x000fc80008000000 */
[----:B------:R-:W1:Y:S08]  /*05d0*/  LDC.64 R2, c[0x0][0x380] ;  /* 0x0000e000ff027b82 */ /* 0x000e700000000a00 */
[----:B------:R-:W2:Y:S02]  /*05e0*/  LDC.64 R4, c[0x0][0x388] ;  /* 0x0000e200ff047b82 */ /* 0x000ea40000000a00 */
.L_x_8:
[----:B------:R-:W-:-:S06]  /*05f0*/  UIADD3 UR8, UPT, UPT, UR10, UR5, URZ ;  /* 0x000000050a087290 */ /* 0x000fcc000fffe0ff */
[----:B------:R-:W-:Y:S02]  /*0600*/  ISETP.NE.AND P0, PT, RZ, UR8, PT ;  /* 0x00000008ff007c0c */ /* 0x000fe4000bf05270 */
[----:B------:R-:W-:-:S04]  /*0610*/  MOV R17, UR8 ;  /* 0x0000000800117c02 */ /* 0x000fc80008000f00 */
[C---:B------:R-:W-:Y:S02]  /*0620*/  ISETP.NE.AND P1, PT, R17.reuse, -0x1, PT ;  /* 0xffffffff1100780c */ /* 0x040fe40003f25270 */
[C---:B------:R-:W-:Y:S02]  /*0630*/  ISETP.NE.AND P2, PT, R17.reuse, -0x2, PT ;  /* 0xfffffffe1100780c */ /* 0x040fe40003f45270 */
[----:B------:R-:W-:-:S03]  /*0640*/  ISETP.NE.AND P3, PT, R17, -0x3, PT ;  /* 0xfffffffd1100780c */ /* 0x000fc60003f65270 */
[----:B------:R-:W3:Y:S01]  /*0650*/  @P0 LDC.64 R8, c[0x0][0x390] ;  /* 0x0000e400ff080b82 */ /* 0x000ee20000000a00 */
[C---:B------:R-:W-:Y:S02]  /*0660*/  @P0 VIADD R7, R17.reuse, 0xffffffff ;  /* 0xffffffff11070836 */ /* 0x040fe40000000000 */
[-C--:B0-----:R-:W-:Y:S02]  /*0670*/  IMAD R17, R17, R0.reuse, UR14 ;  /* 0x0000000e11117e24 */ /* 0x081fe4000f8e0200 */
[----:B------:R-:W-:-:S03]  /*0680*/  @P0 IMAD R13, R7, R0, UR14 ;  /* 0x0000000e070d0e24 */ /* 0x000fc6000f8e0200 */
[----:B------:R-:W0:Y:S01]  /*0690*/  @P1 LDC.64 R10, c[0x0][0x390] ;  /* 0x0000e400ff0a1b82 */ /* 0x000e220000000a00 */
[----:B--2---:R-:W-:-:S05]  /*06a0*/  IMAD.WIDE R18, R17, 0x4, R4 ;  /* 0x0000000411127825 */ /* 0x004fca00078e0204 */
[----:B------:R-:W2:Y:S02]  /*06b0*/  LDG.E.CONSTANT R22, desc[UR12][R18.64] ;  /* 0x0000000c12167981 */ /* 0x000ea4000c1e9900 */
[----:B------:R-:W4:Y:S01]  /*06c0*/  @P2 LDC.64 R14, c[0x0][0x390] ;  /* 0x0000e400ff0e2b82 */ /* 0x000f220000000a00 */
[----:B---3--:R-:W-:-:S07]  /*06d0*/  @P0 IMAD.WIDE R8, R13, 0x4, R8 ;  /* 0x000000040d080825 */ /* 0x008fce00078e0208 */
[----:B------:R-:W3:Y:S01]  /*06e0*/  @P3 LDC.64 R6, c[0x0][0x390] ;  /* 0x0000e400ff063b82 */ /* 0x000ee20000000a00 */
[C---:B-1----:R-:W-:Y:S01]  /*06f0*/  IMAD.WIDE R12, R17.reuse, 0x4, R2 ;  /* 0x00000004110c7825 */ /* 0x042fe200078e0202 */
[----:B------:R-:W5:Y:S03]  /*0700*/  @P0 LDG.E.CONSTANT R8, desc[UR12][R8.64] ;  /* 0x0000000c08080981 */ /* 0x000f66000c1e9900 */
[C---:B0-----:R-:W-:Y:S01]  /*0710*/  @P1 IMAD.WIDE R10, R17.reuse, 0x4, R10 ;  /* 0x00000004110a1825 */ /* 0x041fe200078e020a */
[----:B------:R0:W5:Y:S03]  /*0720*/  LDG.E.CONSTANT R16, desc[UR12][R12.64] ;  /* 0x0000000c0c107981 */ /* 0x000166000c1e9900 */
[----:B------:R-:W-:Y:S02]  /*0730*/  IMAD.IADD R17, R17, 0x1, R0 ;  /* 0x0000000111117824 */ /* 0x000fe400078e0200 */
[----:B------:R-:W5:Y:S02]  /*0740*/  @P1 LDG.E.CONSTANT R11, desc[UR12][R10.64] ;  /* 0x0000000c0a0b1981 */ /* 0x000f64000c1e9900 */
[----:B----4-:R-:W-:-:S05]  /*0750*/  @P2 IMAD.WIDE R14, R17, 0x4, R14 ;  /* 0x00000004110e2825 */ /* 0x010fca00078e020e */
[----:B------:R-:W4:Y:S01]  /*0760*/  @P2 LDG.E.CONSTANT R27, desc[UR12][R14.64] ;  /* 0x0000000c0e1b2981 */ /* 0x000f22000c1e9900 */
[----:B------:R-:W-:-:S04]  /*0770*/  IMAD.WIDE R32, R0, 0x4, R12 ;  /* 0x0000000400207825 */ /* 0x000fc800078e020c */
[C---:B------:R-:W-:Y:S01]  /*0780*/  IMAD.WIDE R24, R0.reuse, 0x4, R18 ;  /* 0x0000000400187825 */ /* 0x040fe200078e0212 */
[----:B------:R-:W4:Y:S03]  /*0790*/  LDG.E.CONSTANT R10, desc[UR12][R32.64] ;  /* 0x0000000c200a7981 */ /* 0x000f26000c1e9900 */
[C---:B------:R-:W-:Y:S01]  /*07a0*/  IMAD.WIDE R34, R0.reuse, 0x4, R32 ;  /* 0x0000000400227825 */ /* 0x040fe200078e0220 */
[----:B------:R1:W4:Y:S03]  /*07b0*/  LDG.E.CONSTANT R9, desc[UR12][R24.64] ;  /* 0x0000000c18097981 */ /* 0x000326000c1e9900 */
[C---:B------:R-:W-:Y:S01]  /*07c0*/  IMAD.WIDE R36, R0.reuse, 0x4, R24 ;  /* 0x0000000400247825 */ /* 0x040fe200078e0218 */
[----:B------:R-:W4:Y:S03]  /*07d0*/  LDG.E.CONSTANT R21, desc[UR12][R34.64] ;  /* 0x0000000c22157981 */ /* 0x000f26000c1e9900 */
[----:B------:R-:W-:Y:S01]  /*07e0*/  @P3 IMAD.IADD R17, R17, 0x1, R0 ;  /* 0x0000000111113824 */ /* 0x000fe200078e0200 */
[----:B------:R-:W4:Y:S01]  /*07f0*/  LDG.E.CONSTANT R26, desc[UR12][R36.64] ;  /* 0x0000000c241a7981 */ /* 0x000f22000c1e9900 */
[----:B0-----:R-:W-:-:S04]  /*0800*/  IMAD.WIDE R12, R0, 0x4, R34 ;  /* 0x00000004000c7825 */ /* 0x001fc800078e0222 */
[----:B---3--:R-:W-:Y:S01]  /*0810*/  @P3 IMAD.WIDE R6, R17, 0x4, R6 ;  /* 0x0000000411063825 */ /* 0x008fe200078e0206 */
[----:B------:R-:W3:Y:S03]  /*0820*/  LDG.E.CONSTANT R28, desc[UR12][R12.64] ;  /* 0x0000000c0c1c7981 */ /* 0x000ee6000c1e9900 */
[----:B------:R-:W-:Y:S01]  /*0830*/  IMAD.WIDE R30, R0, 0x4, R36 ;  /* 0x00000004001e7825 */ /* 0x000fe200078e0224 */
[----:B------:R0:W3:Y:S04]  /*0840*/  @P3 LDG.E.CONSTANT R29, desc[UR12][R6.64] ;  /* 0x0000000c061d3981 */ /* 0x0000e8000c1e9900 */
[----:B------:R4:W3:Y:S01]  /*0850*/  LDG.E.CONSTANT R20, desc[UR12][R30.64] ;  /* 0x0000000c1e147981 */ /* 0x0008e2000c1e9900 */
[----:B-1----:R-:W-:-:S02]  /*0860*/  CS2R R24, SRZ ;  /* 0x0000000000187805 */ /* 0x002fc4000001ff00 */
[----:B------:R-:W-:Y:S02]  /*0870*/  CS2R R18, SRZ ;  /* 0x0000000000127805 */ /* 0x000fe4000001ff00 */
[----:B------:R-:W-:Y:S01]  /*0880*/  CS2R R14, SRZ ;  /* 0x00000000000e7805 */ /* 0x000fe2000001ff00 */
[----:B------:R-:W1:Y:S01]  /*0890*/  S2UR UR9, SR_CgaCtaId ;  /* 0x00000000000979c3 */ /* 0x000e620000008800 */
[----:B0-----:R-:W-:Y:S01]  /*08a0*/  CS2R R6, SRZ ;  /* 0x0000000000067805 */ /* 0x001fe2000001ff00 */
[----:B------:R-:W-:Y:S02]  /*08b0*/  UMOV UR8, 0x400 ;  /* 0x0000040000087882 */ /* 0x000fe40000000000 */
[----:B-1----:R-:W-:-:S04]  /*08c0*/  ULEA UR8, UR9, UR8, 0x18 ;  /* 0x0000000809087291 */ /* 0x002fc8000f8ec0ff */
[----:B------:R-:W-:Y:S01]  /*08d0*/  ULEA UR8, UR5, UR8, 0x3 ;  /* 0x0000000805087291 */ /* 0x000fe2000f8e18ff */
[----:B--2---:R-:W-:Y:S08]  /*08e0*/  F2F.F64.F32 R22, R22 ;  /* 0x0000001600167310 */ /* 0x004ff00000201800 */
[----:B-----5:R-:W-:Y:S01]  /*08f0*/  @P0 F2F.F64.F32 R24, R8 ;  /* 0x0000000800180310 */ /* 0x020fe20000201800 */
[----:B------:R-:W-:-:S07]  /*0900*/  ISETP.NE.AND P0, PT, RZ, UR5, PT ;  /* 0x00000005ff007c0c */ /* 0x000fce000bf05270 */
[----:B------:R-:W0:Y:S06]  /*0910*/  F2F.F64.F32 R16, R16 ;  /* 0x0000001000107310 */ /* 0x000e2c0000201800 */
[--C-:B0-----:R-:W-:Y:S02]  /*0920*/  @P0 DADD R12, R16, -R24.reuse ;  /* 0x00000000100c0229 */ /* 0x101fe40000000818 */
[----:B------:R-:W-:Y:S01]  /*0930*/  @P0 DADD R24, R22, -R24 ;  /* 0x0000000016180229 */ /* 0x000fe20000000818 */
[----:B------:R-:W-:Y:S08]  /*0940*/  @P1 F2F.F64.F32 R18, R11 ;  /* 0x0000000b00121310 */ /* 0x000ff00000201800 */
[----:B----4-:R0:W-:Y:S01]  /*0950*/  @P2 F2F.F64.F32 R14, R27 ;  /* 0x0000001b000e2310 */ /* 0x0101e20000201800 */
[----:B------:R-:W-:Y:S01]  /*0960*/  @P0 DSETP.MAX.AND P1, P2, |R12|, |R24|, PT ;  /* 0x400000180c00022a */ /* 0x000fe20003a2f200 */
[----:B------:R-:W-:-:S02]  /*0970*/  @P0 IMAD.MOV.U32 R31, RZ, RZ, R13 ;  /* 0x000000ffff1f0224 */ /* 0x000fc400078e000d */
[----:B------:R-:W-:Y:S02]  /*0980*/  @P0 IMAD.MOV.U32 R32, RZ, RZ, R25 ;  /* 0x000000ffff200224 */ /* 0x000fe400078e0019 */
[----:B------:R-:W-:Y:S01]  /*0990*/  @P0 IMAD.MOV.U32 R30, RZ, RZ, R12 ;  /* 0x000000ffff1e0224 */ /* 0x000fe200078e000c */
[----:B------:R-:W-:Y:S02]  /*09a0*/  DADD R16, R16, -R22 ;  /* 0x0000000010107229 */ /* 0x000fe40000000816 */
[----:B------:R-:W-:Y:S02]  /*09b0*/  @P0 FSEL R31, |R31|, |R32|, P1 ;  /* 0x400000201f1f0208 */ /* 0x000fe40000800200 */
[----:B------:R-:W-:Y:S02]  /*09c0*/  @P0 LOP3.LUT R32, R32, 0x80000, RZ, 0xfc, !PT ;  /* 0x0008000020200812 */ /* 0x000fe400078efcff */
[----:B------:R-:W-:Y:S02]  /*09d0*/  @P0 SEL R30, R30, R24, P1 ;  /* 0x000000181e1e0207 */ /* 0x000fe40000800000 */
[----:B------:R-:W-:Y:S01]  /*09e0*/  @P0 SEL R31, R32, R31, P2 ;  /* 0x0000001f201f0207 */ /* 0x000fe20001000000 */
[----:B------:R-:W1:Y:S01]  /*09f0*/  F2F.F64.F32 R8, R9 ;  /* 0x0000000900087310 */ /* 0x000e620000201800 */
[----:B------:R-:W-:-:S03]  /*0a00*/  @P0 IMAD.MOV.U32 R24, RZ, RZ, R17 ;  /* 0x000000ffff180224 */ /* 0x000fc600078e0011 */
[----:B------:R-:W-:Y:S01]  /*0a10*/  @P0 IMAD.MOV.U32 R25, RZ, RZ, R31 ;  /* 0x000000ffff190224 */ /* 0x000fe200078e001f */
[----:B------:R-:W-:-:S03]  /*0a20*/  @P0 DSETP.MAX.AND P1, P2, R16, R30, PT ;  /* 0x0000001e1000022a */ /* 0x000fc60003a2f000 */
[----:B------:R-:W2:Y:S01]  /*0a30*/  F2F.F64.F32 R10, R10 ;  /* 0x0000000a000a7310 */ /* 0x000ea20000201800 */
[----:B0-----:R-:W-:-:S07]  /*0a40*/  @P0 LOP3.LUT R27, R25, 0x80000, RZ, 0xfc, !PT ;  /* 0x00080000191b0812 */ /* 0x001fce00078efcff */
[----:B------:R0:W4:Y:S08]  /*0a50*/  F2F.F64.F32 R12, R26 ;  /* 0x0000001a000c7310 */ /* 0x0001300000201800 */
[----:B------:R-:W5:Y:S01]  /*0a60*/  F2F.F64.F32 R22, R21 ;  /* 0x0000001500167310 */ /* 0x000f620000201800 */
[----:B0-----:R-:W-:Y:S01]  /*0a70*/  @P0 FSEL R26, R24, R25, P1 ;  /* 0x00000019181a0208 */ /* 0x001fe20000800000 */
[----:B------:R-:W-:Y:S01]  /*0a80*/  @P0 IMAD.MOV.U32 R32, RZ, RZ, R30 ;  /* 0x000000ffff200224 */ /* 0x000fe200078e001e */
[----:B-1----:R-:W-:-:S05]  /*0a90*/  DADD R30, R8, -R18 ;  /* 0x00000000081e7229 */ /* 0x002fca0000000812 */
[----:B---3--:R0:W-:Y:S01]  /*0aa0*/  @P3 F2F.F64.F32 R6, R29 ;  /* 0x0000001d00063310 */ /* 0x0081e20000201800 */
[----:B--2---:R-:W-:-:S07]  /*0ab0*/  DADD R18, R10, -R18 ;  /* 0x000000000a127229 */ /* 0x004fce0000000812 */
[----:B------:R-:W1:Y:S01]  /*0ac0*/  F2F.F64.F32 R24, R28 ;  /* 0x0000001c00187310 */ /* 0x000e620000201800 */
[----:B0-----:R-:W-:-:S07]  /*0ad0*/  @P0 IMAD.MOV.U32 R29, RZ, RZ, R16 ;  /* 0x000000ffff1d0224 */ /* 0x001fce00078e0010 */
[----:B------:R-:W0:Y:S01]  /*0ae0*/  F2F.F64.F32 R20, R20 ;  /* 0x0000001400147310 */ /* 0x000e220000201800 */
[----:B------:R-:W-:Y:S01]  /*0af0*/  @P0 SEL R33, R27, R26, P2 ;  /* 0x0000001a1b210207 */ /* 0x000fe20001000000 */
[--C-:B----4-:R-:W-:Y:S02]  /*0b00*/  DADD R26, R12, -R14.reuse ;  /* 0x000000000c1a7229 */ /* 0x110fe4000000080e */
[----:B-----5:R-:W-:Y:S01]  /*0b10*/  DADD R14, R22, -R14 ;  /* 0x00000000160e7229 */ /* 0x020fe2000000080e */
[----:B------:R-:W-:Y:S01]  /*0b20*/  @P0 SEL R16, R29, R32, P1 ;  /* 0x000000201d100207 */ /* 0x000fe20000800000 */
[----:B------:R-:W-:Y:S02]  /*0b30*/  DSETP.MAX.AND P1, P4, |R18|, |R30|, PT ;  /* 0x4000001e1200722a */ /* 0x000fe40003c2f200 */
[----:B-1----:R-:W-:Y:S01]  /*0b40*/  DADD R28, R24, -R6 ;  /* 0x00000000181c7229 */ /* 0x002fe20000000806 */
[----:B------:R-:W-:Y:S02]  /*0b50*/  @P0 IMAD.MOV.U32 R17, RZ, RZ, R33 ;  /* 0x000000ffff110224 */ /* 0x000fe400078e0021 */
[----:B------:R-:W-:Y:S01]  /*0b60*/  IMAD.MOV.U32 R33, RZ, RZ, R30 ;  /* 0x000000ffff217224 */ /* 0x000fe200078e001e */
[----:B------:R-:W-:Y:S01]  /*0b70*/  DSETP.MAX.AND P2, P3, |R14|, |R26|, PT ;  /* 0x4000001a0e00722a */ /* 0x000fe20003b4f200 */
[----:B------:R-:W-:Y:S01]  /*0b80*/  IMAD.MOV.U32 R32, RZ, RZ, R31 ;  /* 0x000000ffff207224 */ /* 0x000fe200078e001f */
[----:B0-----:R-:W-:Y:S01]  /*0b90*/  DADD R6, R20, -R6 ;  /* 0x0000000014067229 */ /* 0x001fe20000000806 */
[----:B------:R-:W-:Y:S01]  /*0ba0*/  MOV R31, R19 ;  /* 0x00000013001f7202 */ /* 0x000fe20000000f00 */
[----:B------:R-:W-:Y:S01]  /*0bb0*/  DADD R8, -R8, R10 ;  /* 0x0000000008087229 */ /* 0x000fe2000000010a */
[----:B------:R-:W-:Y:S01]  /*0bc0*/  SEL R30, R18, R33, P1 ;  /* 0x00000021121e7207 */ /* 0x000fe20000800000 */
[----:B------:R0:W-:Y:S01]  /*0bd0*/  STS.64 [UR8], R16 ;  /* 0x00000010ff007988 */ /* 0x0001e20008000a08 */
[----:B------:R-:W-:Y:S01]  /*0be0*/  FSEL R31, |R31|, |R32|, P1 ;  /* 0x400000201f1f7208 */ /* 0x000fe20000800200 */
[----:B------:R-:W-:-:S02]  /*0bf0*/  IMAD.MOV.U32 R10, RZ, RZ, R15 ;  /* 0x000000ffff0a7224 */ /* 0x000fc400078e000f */
[----:B------:R-:W-:Y:S01]  /*0c00*/  DSETP.MAX.AND P0, P1, |R28|, |R6|, PT ;  /* 0x400000061c00722a */ /* 0x000fe2000390f200 */
[----:B------:R-:W-:Y:S01]  /*0c10*/  @P4 LOP3.LUT R31, R32, 0x80000, RZ, 0xfc, !PT ;  /* 0x00080000201f4812 */ /* 0x000fe200078efcff */
[----:B0-----:R-:W-:Y:S01]  /*0c20*/  IMAD.MOV.U32 R17, RZ, RZ, R26 ;  /* 0x000000ffff117224 */ /* 0x001fe200078e001a */
[----:B------:R-:W-:Y:S01]  /*0c30*/  FSEL R11, |R10|, |R27|, P2 ;  /* 0x4000001b0a0b7208 */ /* 0x000fe20001000200 */
[----:B------:R-:W-:-:S03]  /*0c40*/  IMAD.MOV.U32 R15, RZ, RZ, R7 ;  /* 0x000000ffff0f7224 */ /* 0x000fc600078e0007 */
[----:B------:R-:W-:Y:S01]  /*0c50*/  SEL R10, R14, R17, P2 ;  /* 0x000000110e0a7207 */ /* 0x000fe20001000000 */
[----:B------:R-:W-:Y:S01]  /*0c60*/  IMAD.MOV.U32 R14, RZ, RZ, R29 ;  /* 0x000000ffff0e7224 */ /* 0x000fe200078e001d */
[----:B------:R-:W-:Y:S01]  /*0c70*/  @P3 LOP3.LUT R11, R27, 0x80000, RZ, 0xfc, !PT ;  /* 0x000800001b0b3812 */ /* 0x000fe200078efcff */
[----:B------:R-:W-:Y:S01]  /*0c80*/  DSETP.MAX.AND P2, P3, R8, R30, PT ;  /* 0x0000001e0800722a */ /* 0x000fe20003b4f000 */
[----:B------:R-:W-:Y:S02]  /*0c90*/  IMAD.MOV.U32 R7, RZ, RZ, R9 ;  /* 0x000000ffff077224 */ /* 0x000fe400078e0009 */
[----:B------:R-:W-:Y:S01]  /*0ca0*/  FSEL R17, |R14|, |R15|, P0 ;  /* 0x4000000f0e117208 */ /* 0x000fe20000000200 */
[----:B------:R-:W-:Y:S01]  /*0cb0*/  IMAD.MOV.U32 R14, RZ, RZ, R31 ;  /* 0x000000ffff0e7224 */ /* 0x000fe200078e001f */
[----:B------:R-:W-:Y:S01]  /*0cc0*/  @P1 LOP3.LUT R17, R15, 0x80000, RZ, 0xfc, !PT ;  /* 0x000800000f111812 */ /* 0x000fe200078efcff */
[----:B------:R-:W-:Y:S02]  /*0cd0*/  DADD R12, -R12, R22 ;  /* 0x000000000c0c7229 */ /* 0x000fe40000000116 */
[----:B------:R-:W-:Y:S01]  /*0ce0*/  DADD R20, -R20, R24 ;  /* 0x0000000014147229 */ /* 0x000fe20000000118 */
[----:B------:R-:W-:Y:S01]  /*0cf0*/  FSEL R15, R7, R14, P2 ;  /* 0x0000000e070f7208 */ /* 0x000fe20001000000 */
[----:B------:R-:W-:Y:S01]  /*0d00*/  IMAD.MOV.U32 R7, RZ, RZ, R17 ;  /* 0x000000ffff077224 */ /* 0x000fe200078e0011 */
[----:B------:R-:W-:-:S02]  /*0d10*/  SEL R6, R28, R6, P0 ;  /* 0x000000061c067207 */ /* 0x000fc40000000000 */
[----:B------:R-:W-:Y:S01]  /*0d20*/  SEL R8, R8, R30, P2 ;  /* 0x0000001e08087207 */ /* 0x000fe20001000000 */
[----:B------:R-:W-:Y:S01]  /*0d30*/  DSETP.MAX.AND P0, P1, R12, R10, PT ;  /* 0x0000000a0c00722a */ /* 0x000fe2000390f000 */
[----:B------:R-:W-:Y:S02]  /*0d40*/  @P3 LOP3.LUT R15, R14, 0x80000, RZ, 0xfc, !PT ;  /* 0x000800000e0f3812 */ /* 0x000fe400078efcff */
[----:B------:R-:W-:Y:S01]  /*0d50*/  DSETP.MAX.AND P2, P3, R20, R6, PT ;  /* 0x000000061400722a */ /* 0x000fe20003b4f000 */
[----:B------:R-:W-:Y:S02]  /*0d60*/  IMAD.MOV.U32 R9, RZ, RZ, R13 ;  /* 0x000000ffff097224 */ /* 0x000fe400078e000d */
[----:B------:R-:W-:Y:S01]  /*0d70*/  IMAD.MOV.U32 R14, RZ, RZ, R11 ;  /* 0x000000ffff0e7224 */ /* 0x000fe200078e000b */
[----:B------:R-:W-:Y:S01]  /*0d80*/  SEL R10, R12, R10, P0 ;  /* 0x0000000a0c0a7207 */ /* 0x000fe20000000000 */
[----:B------:R-:W-:-:S03]  /*0d90*/  IMAD.MOV.U32 R12, RZ, RZ, R7 ;  /* 0x000000ffff0c7224 */ /* 0x000fc600078e0007 */
[----:B------:R-:W-:Y:S01]  /*0da0*/  FSEL R17, R9, R14, P0 ;  /* 0x0000000e09117208 */ /* 0x000fe20000000000 */
[----:B------:R-:W-:Y:S02]  /*0db0*/  IMAD.MOV.U32 R9, RZ, RZ, R21 ;  /* 0x000000ffff097224 */ /* 0x000fe400078e0015 */
[----:B------:R-:W-:-:S03]  /*0dc0*/  @P1 LOP3.LUT R17, R14, 0x80000, RZ, 0xfc, !PT ;  /* 0x000800000e111812 */ /* 0x000fc600078efcff */
[----:B------:R-:W-:Y:S02]  /*0dd0*/  FSEL R13, R9, R12, P2 ;  /* 0x0000000c090d7208 */ /* 0x000fe40001000000 */
[----:B------:R-:W-:Y:S01]  /*0de0*/  @P3 LOP3.LUT R13, R12, 0x80000, RZ, 0xfc, !PT ;  /* 0x000800000c0d3812 */ /* 0x000fe200078efcff */
[----:B------:R-:W-:Y:S01]  /*0df0*/  IMAD.MOV.U32 R9, RZ, RZ, R15 ;  /* 0x000000ffff097224 */ /* 0x000fe200078e000f */
[----:B------:R-:W-:Y:S01]  /*0e00*/  SEL R6, R20, R6, P2 ;  /* 0x0000000614067207 */ /* 0x000fe20001000000 */
[----:B------:R-:W-:Y:S01]  /*0e10*/  IMAD.MOV.U32 R11, RZ, RZ, R17 ;  /* 0x000000ffff0b7224 */ /* 0x000fe200078e0011 */
[----:B------:R-:W-:Y:S02]  /*0e20*/  MOV R7, R13 ;  /* 0x0000000d00077202 */ /* 0x000fe40000000f00 */
[----:B------:R3:W-:Y:S04]  /*0e30*/  STS.64 [UR8+0x8], R8 ;  /* 0x00000808ff007988 */ /* 0x0007e80008000a08 */
[----:B------:R3:W-:Y:S04]  /*0e40*/  STS.64 [UR8+0x10], R10 ;  /* 0x0000100aff007988 */ /* 0x0007e80008000a08 */
[----:B------:R3:W-:Y:S01]  /*0e50*/  STS.64 [UR8+0x18], R6 ;  /* 0x00001806ff007988 */ /* 0x0007e20008000a08 */
[----:B------:R-:W-:-:S04]  /*0e60*/  UIADD3 UR5, UPT, UPT, UR5, 0x4, URZ ;  /* 0x0000000405057890 */ /* 0x000fc8000fffe0ff */
[----:B------:R-:W-:-:S09]  /*0e70*/  UISETP.NE.AND UP1, UPT, UR5, UR4, UPT ;  /* 0x000000040500728c */ /* 0x000fd2000bf25270 */
[----:B---3--:R-:W-:Y:S05]  /*0e80*/  BRA.U UP1, `(.L_x_8) ;  /* 0xfffffff501d87547 */ /* 0x008fea000b83ffff */
.L_x_7:
[----:B------:R-:W-:Y:S05]  /*0e90*/  BRA.U !UP0, `(.L_x_6) ;  /* 0x0000000508f07547 */ /* 0x000fea000b800000 */
[----:B------:R-:W0:Y:S01]  /*0ea0*/  LDCU UR5, c[0x0][0x3a0] ;  /* 0x00007400ff0577ac */ /* 0x000e220008000800 */
[----:B------:R-:W-:Y:S02]  /*0eb0*/  UISETP.NE.AND UP0, UPT, UR11, 0x1, UPT ;  /* 0x000000010b00788c */ /* 0x000fe4000bf05270 */
[----:B0-----:R-:W-:-:S04]  /*0ec0*/  ULOP3.LUT UR5, UR5, 0x1, URZ, 0xc0, !UPT ;  /* 0x0000000105057892 */ /* 0x001fc8000f8ec0ff */
[----:B------:R-:W-:-:S03]  /*0ed0*/  UISETP.NE.U32.AND UP1, UPT, UR5, 0x1, UPT ;  /* 0x000000010500788c */ /* 0x000fc6000bf25070 */
[----:B------:R-:W-:Y:S08]  /*0ee0*/  BRA.U !UP0, `(.L_x_9) ;  /* 0x0000000508287547 */ /* 0x000ff0000b800000 */
[----:B------:R-:W-:Y:S01]  /*0ef0*/  UIADD3 UR5, UPT, UPT, UR10, UR4, URZ ;  /* 0x000000040a057290 */ /* 0x000fe2000fffe0ff */
[----:B------:R-:W0:Y:S05]  /*0f00*/  LDC R13, c[0x0][0x398] ;  /* 0x0000e600ff0d7b82 */ /* 0x000e2a0000000800 */
[----:B------:R-:W-:Y:S01]  /*0f10*/  IMAD.U32 R4, RZ, RZ, UR5 ;  /* 0x00000005ff047e24 */ /* 0x000fe2000f8e00ff */
[----:B------:R-:W-:Y:S02]  /*0f20*/  ISETP.NE.AND P0, PT, RZ, UR5, PT ;  /* 0x00000005ff007c0c */ /* 0x000fe4000bf05270 */
[----:B------:R-:W1:Y:S02]  /*0f30*/  LDC.64 R14, c[0x0][0x380] ;  /* 0x0000e000ff0e7b82 */ /* 0x000e640000000a00 */
[----:B------:R-:W-:-:S06]  /*0f40*/  ISETP.NE.AND P1, PT, R4, -0x1, PT ;  /* 0xffffffff0400780c */ /* 0x000fcc0003f25270 */
[----:B------:R-:W2:Y:S03]  /*0f50*/  LDC.64 R18, c[0x0][0x388] ;  /* 0x0000e200ff127b82 */ /* 0x000ea60000000a00 */
[----:B------:R-:W-:-:S05]  /*0f60*/  @P0 VIADD R0, R4, 0xffffffff ;  /* 0xffffffff04000836 */ /* 0x000fca0000000000 */
[----:B------:R-:W3:Y:S01]  /*0f70*/  @P0 LDC.64 R2, c[0x0][0x390] ;  /* 0x0000e400ff020b82 */ /* 0x000ee20000000a00 */
[-C--:B0-----:R-:W-:Y:S02]  /*0f80*/  IMAD R9, R4, R13.reuse, UR14 ;  /* 0x0000000e04097e24 */ /* 0x081fe4000f8e020d */
[----:B------:R-:W-:-:S05]  /*0f90*/  @P0 IMAD R5, R0, R13, UR14 ;  /* 0x0000000e00050e24 */ /* 0x000fca000f8e020d */
[----:B------:R-:W0:Y:S01]  /*0fa0*/  @P1 LDC.64 R6, c[0x0][0x390] ;  /* 0x0000e400ff061b82 */ /* 0x000e220000000a00 */
[----:B-1----:R-:W-:-:S05]  /*0fb0*/  IMAD.WIDE R14, R9, 0x4, R14 ;  /* 0x00000004090e7825 */ /* 0x002fca00078e020e */
[----:B------:R-:W4:Y:S01]  /*0fc0*/  LDG.E.CONSTANT R16, desc[UR12][R14.64] ;  /* 0x0000000c0e107981 */ /* 0x000f22000c1e9900 */
[----:B--2---:R-:W-:-:S04]  /*0fd0*/  IMAD.WIDE R18, R9, 0x4, R18 ;  /* 0x0000000409127825 */ /* 0x004fc800078e0212 */
[----:B------:R-:W-:Y:S01]  /*0fe0*/  IMAD.WIDE R10, R13, 0x4, R14 ;  /* 0x000000040d0a7825 */ /* 0x000fe200078e020e */
[----:B------:R-:W2:Y:S03]  /*0ff0*/  LDG.E.CONSTANT R20, desc[UR12][R18.64] ;  /* 0x0000000c12147981 */ /* 0x000ea6000c1e9900 */
[----:B---3--:R-:W-:Y:S01]  /*1000*/  @P0 IMAD.WIDE R2, R5, 0x4, R2 ;  /* 0x0000000405020825 */ /* 0x008fe200078e0202 */
[----:B------:R-:W3:Y:S03]  /*1010*/  LDG.E.CONSTANT R24, desc[UR12][R10.64] ;  /* 0x0000000c0a187981 */ /* 0x000ee6000c1e9900 */
[----:B------:R-:W-:Y:S01]  /*1020*/  IMAD.WIDE R12, R13, 0x4, R18 ;  /* 0x000000040d0c7825 */ /* 0x000fe200078e0212 */
[----:B------:R-:W5:Y:S03]  /*1030*/  @P0 LDG.E.CONSTANT R0, desc[UR12][R2.64] ;  /* 0x0000000c02000981 */ /* 0x000f66000c1e9900 */
[----:B0-----:R-:W-:Y:S01]  /*1040*/  @P1 IMAD.WIDE R6, R9, 0x4, R6 ;  /* 0x0000000409061825 */ /* 0x001fe200078e0206 */
[----:B------:R-:W3:Y:S04]  /*1050*/  LDG.E.CONSTANT R23, desc[UR12][R12.64] ;  /* 0x0000000c0c177981 */ /* 0x000ee8000c1e9900 */
[----:B------:R-:W3:Y:S01]  /*1060*/  @P1 LDG.E.CONSTANT R22, desc[UR12][R6.64] ;  /* 0x0000000c06161981 */ /* 0x000ee2000c1e9900 */
[----:B------:R-:W-:-:S02]  /*1070*/  CS2R R4, SRZ ;  /* 0x0000000000047805 */ /* 0x000fc4000001ff00 */
[----:B------:R-:W-:Y:S01]  /*1080*/  CS2R R8, SRZ ;  /* 0x0000000000087805 */ /* 0x000fe2000001ff00 */
[----:B------:R-:W0:Y:S01]  /*1090*/  S2UR UR8, SR_CgaCtaId ;  /* 0x00000000000879c3 */ /* 0x000e220000008800 */
[----:B------:R-:W-:Y:S02]  /*10a0*/  UMOV UR5, 0x400 ;  /* 0x0000040000057882 */ /* 0x000fe40000000000 */
[----:B0-----:R-:W-:-:S04]  /*10b0*/  ULEA UR5, UR8, UR5, 0x18 ;  /* 0x0000000508057291 */ /* 0x001fc8000f8ec0ff */
[----:B------:R-:W-:Y:S01]  /*10c0*/  ULEA UR5, UR4, UR5, 0x3 ;  /* 0x0000000504057291 */ /* 0x000fe2000f8e18ff */
[----:B----4-:R-:W-:Y:S08]  /*10d0*/  F2F.F64.F32 R16, R16 ;  /* 0x0000001000107310 */ /* 0x010ff00000201800 */
[----:B--2---:R-:W-:Y:S08]  /*10e0*/  F2F.F64.F32 R20, R20 ;  /* 0x0000001400147310 */ /* 0x004ff00000201800 */
[----:B-----5:R-:W0:Y:S01]  /*10f0*/  @P0 F2F.F64.F32 R4, R0 ;  /* 0x0000000000040310 */ /* 0x020e220000201800 */
[----:B------:R-:W-:-:S07]  /*1100*/  ISETP.NE.AND P0, PT, RZ, UR4, PT ;  /* 0x00000004ff007c0c */ /* 0x000fce000bf05270 */
[----:B---3--:R-:W-:Y:S08]  /*1110*/  @P1 F2F.F64.F32 R8, R22 ;  /* 0x0000001600081310 */ /* 0x008ff00000201800 */
[----:B------:R-:W1:Y:S08]  /*1120*/  F2F.F64.F32 R2, R24 ;  /* 0x0000001800027310 */ /* 0x000e700000201800 */
[----:B------:R-:W2:Y:S01]  /*1130*/  F2F.F64.F32 R14, R23 ;  /* 0x00000017000e7310 */ /* 0x000ea20000201800 */
[----:B0-----:R-:W-:-:S02]  /*1140*/  @P0 DADD R10, R16, -R4 ;  /* 0x00000000100a0229 */ /* 0x001fc40000000804 */
[----:B------:R-:W-:Y:S02]  /*1150*/  @P0 DADD R12, R20, -R4 ;  /* 0x00000000140c0229 */ /* 0x000fe40000000804 */
[--C-:B-1----:R-:W-:Y:S02]  /*1160*/  DADD R6, R2, -R8.reuse ;  /* 0x0000000002067229 */ /* 0x102fe40000000808 */
[----:B--2---:R-:W-:-:S04]  /*1170*/  DADD R8, R14, -R8 ;  /* 0x000000000e087229 */ /* 0x004fc80000000808 */
[----:B------:R-:W-:Y:S01]  /*1180*/  @P0 IMAD.MOV.U32 R0, RZ, RZ, R10 ;  /* 0x000000ffff000224 */ /* 0x000fe200078e000a */
[----:B------:R-:W-:Y:S01]  /*1190*/  @P0 DSETP.MAX.AND P1, P2, |R10|, |R12|, PT ;  /* 0x4000000c0a00022a */ /* 0x000fe20003a2f200 */
[----:B------:R-:W-:Y:S02]  /*11a0*/  @P0 IMAD.MOV.U32 R10, RZ, RZ, R13 ;  /* 0x000000ffff0a0224 */ /* 0x000fe400078e000d */
[----:B------:R-:W-:-:S03]  /*11b0*/  DSETP.MAX.AND P3, P4, |R6|, |R8|, PT ;  /* 0x400000080600722a */ /* 0x000fc60003c6f200 */
[----:B------:R-:W-:Y:S01]  /*11c0*/  @P0 FSEL R11, |R11|, |R10|, P1 ;  /* 0x4000000a0b0b0208 */ /* 0x000fe20000800200 */
[----:B------:R-:W-:Y:S01]  /*11d0*/  DADD R4, R16, -R20 ;  /* 0x0000000010047229 */ /* 0x000fe20000000814 */
[----:B------:R-:W-:Y:S01]  /*11e0*/  @P0 LOP3.LUT R16, R10, 0x80000, RZ, 0xfc, !PT ;  /* 0x000800000a100812 */ /* 0x000fe200078efcff */
[----:B------:R-:W-:Y:S01]  /*11f0*/  IMAD.MOV.U32 R13, RZ, RZ, R9 ;  /* 0x000000ffff0d7224 */ /* 0x000fe200078e0009 */
[----:B------:R-:W-:Y:S01]  /*1200*/  @P0 SEL R10, R0, R12, P1 ;  /* 0x0000000c000a0207 */ /* 0x000fe20000800000 */
[----:B------:R-:W-:Y:S01]  /*1210*/  IMAD.MOV.U32 R0, RZ, RZ, R7 ;  /* 0x000000ffff007224 */ /* 0x000fe200078e0007 */
[----:B------:R-:W-:Y:S01]  /*1220*/  DADD R2, -R14, R2 ;  /* 0x000000000e027229 */ /* 0x000fe20000000102 */
[----:B------:R-:W-:-:S03]  /*1230*/  @P0 SEL R11, R16, R11, P2 ;  /* 0x0000000b100b0207 */ /* 0x000fc60001000000 */
[----:B------:R-:W-:Y:S02]  /*1240*/  FSEL R15, |R0|, |R13|, P3 ;  /* 0x4000000d000f7208 */ /* 0x000fe40001800200 */
[----:B------:R-:W-:Y:S02]  /*1250*/  @P4 LOP3.LUT R15, R13, 0x80000, RZ, 0xfc, !PT ;  /* 0x000800000d0f4812 */ /* 0x000fe400078efcff */
[----:B------:R-:W-:Y:S01]  /*1260*/  SEL R6, R6, R8, P3 ;  /* 0x0000000806067207 */ /* 0x000fe20001800000 */
[----:B------:R-:W-:Y:S02]  /*1270*/  @P0 DSETP.MAX.AND P1, P2, R4, R10, PT ;  /* 0x0000000a0400022a */ /* 0x000fe40003a2f000 */
[----:B------:R-:W-:Y:S02]  /*1280*/  IMAD.MOV.U32 R7, RZ, RZ, R15 ;  /* 0x000000ffff077224 */ /* 0x000fe400078e000f */
[----:B------:R-:W-:-:S04]  /*1290*/  @P0 IMAD.MOV.U32 R0, RZ, RZ, R5 ;  /* 0x000000ffff000224 */ /* 0x000fc800078e0005 */
[----:B------:R-:W-:Y:S01]  /*12a0*/  DSETP.MAX.AND P3, P4, R2, R6, PT ;  /* 0x000000060200722a */ /* 0x000fe20003c6f000 */
[----:B------:R-:W-:Y:S01]  /*12b0*/  @P0 FSEL R8, R0, R11, P1 ;  /* 0x0000000b00080208 */ /* 0x000fe20000800000 */
[----:B------:R-:W-:Y:S01]  /*12c0*/  @P0 IMAD.MOV.U32 R9, RZ, RZ, R10 ;  /* 0x000000ffff090224 */ /* 0x000fe200078e000a */
[----:B------:R-:W-:Y:S01]  /*12d0*/  @P0 LOP3.LUT R11, R11, 0x80000, RZ, 0xfc, !PT ;  /* 0x000800000b0b0812 */ /* 0x000fe200078efcff */
[----:B------:R-:W-:-:S03]  /*12e0*/  @P0 IMAD.MOV.U32 R0, RZ, RZ, R4 ;  /* 0x000000ffff000224 */ /* 0x000fc600078e0004 */
[----:B------:R-:W-:Y:S01]  /*12f0*/  @P0 SEL R5, R11, R8, P2 ;  /* 0x000000080b050207 */ /* 0x000fe20001000000 */
[----:B------:R-:W-:Y:S01]  /*1300*/  IMAD.MOV.U32 R8, RZ, RZ, R7 ;  /* 0x000000ffff087224 */ /* 0x000fe200078e0007 */
[----:B------:R-:W-:Y:S01]  /*1310*/  @P0 SEL R4, R0, R9, P1 ;  /* 0x0000000900040207 */ /* 0x000fe20000800000 */
[----:B------:R-:W-:-:S03]  /*1320*/  IMAD.MOV.U32 R0, RZ, RZ, R2 ;  /* 0x000000ffff007224 */ /* 0x000fc600078e0002 */
[----:B------:R-:W-:Y:S02]  /*1330*/  FSEL R3, R3, R8, P3 ;  /* 0x0000000803037208 */ /* 0x000fe40001800000 */
[----:B------:R-:W-:Y:S02]  /*1340*/  SEL R2, R0, R6, P3 ;  /* 0x0000000600027207 */ /* 0x000fe40001800000 */
[----:B------:R-:W-:Y:S01]  /*1350*/  @P4 LOP3.LUT R3, R8, 0x80000, RZ, 0xfc, !PT ;  /* 0x0008000008034812 */ /* 0x000fe200078efcff */
[----:B------:R0:W-:Y:S04]  /*1360*/  STS.64 [UR5], R4 ;  /* 0x00000004ff007988 */ /* 0x0001e80008000a05 */
[----:B------:R0:W-:Y:S01]  /*1370*/  STS.64 [UR5+0x8], R2 ;  /* 0x00000802ff007988 */ /* 0x0001e20008000a05 */
[----:B------:R-:W-:-:S12]  /*1380*/  UIADD3 UR4, UPT, UPT, UR4, 0x2, URZ ;  /* 0x0000000204047890 */ /* 0x000fd8000fffe0ff */
.L_x_9:
[----:B------:R-:W-:Y:S05]  /*1390*/  BRA.U UP1, `(.L_x_6) ;  /* 0x0000000101b07547 */ /* 0x000fea000b800000 */
[----:B------:R-:W-:Y:S01]  /*13a0*/  UIADD3 UR5, UPT, UPT, UR10, UR4, URZ ;  /* 0x000000040a057290 */ /* 0x000fe2000fffe0ff */
[----:B0-----:R-:W0:Y:S05]  /*13b0*/  LDC R3, c[0x0][0x398] ;  /* 0x0000e600ff037b82 */ /* 0x001e2a0000000800 */
[----:B------:R-:W-:Y:S01]  /*13c0*/  ISETP.NE.AND P0, PT, RZ, UR5, PT ;  /* 0x00000005ff007c0c */ /* 0x000fe2000bf05270 */
[----:B------:R-:W-:Y:S02]  /*13d0*/  IMAD.U32 R2, RZ, RZ, UR5 ;  /* 0x00000005ff027e24 */ /* 0x000fe4000f8e00ff */
[----:B------:R-:W1:Y:S08]  /*13e0*/  LDC.64 R6, c[0x0][0x380] ;  /* 0x0000e000ff067b82 */ /* 0x000e700000000a00 */
[----:B------:R-:W2:Y:S02]  /*13f0*/  LDC.64 R8, c[0x0][0x388] ;  /* 0x0000e200ff087b82 */ /* 0x000ea40000000a00 */
[----:B------:R-:W-:-:S06]  /*1400*/  @P0 IADD3 R0, PT, PT, R2, -0x1, RZ ;  /* 0xffffffff02000810 */ /* 0x000fcc0007ffe0ff */
[----:B------:R-:W3:Y:S01]  /*1410*/  @P0 LDC.64 R4, c[0x0][0x390] ;  /* 0x0000e400ff040b82 */ /* 0x000ee20000000a00 */
[-C--:B0-----:R-:W-:Y:S02]  /*1420*/  IMAD R11, R2, R3.reuse, UR14 ;  /* 0x0000000e020b7e24 */ /* 0x081fe4000f8e0203 */
[----:B------:R-:W-:Y:S02]  /*1430*/  @P0 IMAD R3, R0, R3, UR14 ;  /* 0x0000000e00030e24 */ /* 0x000fe4000f8e0203 */
[----:B-1----:R-:W-:-:S06]  /*1440*/  IMAD.WIDE R6, R11, 0x4, R6 ;  /* 0x000000040b067825 */ /* 0x002fcc00078e0206 */
[----:B------:R-:W4:Y:S01]  /*1450*/  LDG.E.CONSTANT R6, desc[UR12][R6.64] ;  /* 0x0000000c06067981 */ /* 0x000f22000c1e9900 */
[----:B--2---:R-:W-:-:S06]  /*1460*/  IMAD.WIDE R8, R11, 0x4, R8 ;  /* 0x000000040b087825 */ /* 0x004fcc00078e0208 */
[----:B------:R-:W2:Y:S01]  /*1470*/  LDG.E.CONSTANT R8, desc[UR12][R8.64] ;  /* 0x0000000c08087981 */ /* 0x000ea2000c1e9900 */
[----:B---3--:R-:W-:-:S06]  /*1480*/  @P0 IMAD.WIDE R4, R3, 0x4, R4 ;  /* 0x0000000403040825 */ /* 0x008fcc00078e0204 */
[----:B------:R-:W3:Y:S01]  /*1490*/  @P0 LDG.E.CONSTANT R4, desc[UR12][R4.64] ;  /* 0x0000000c04040981 */ /* 0x000ee2000c1e9900 */
[----:B------:R-:W-:Y:S01]  /*14a0*/  CS2R R2, SRZ ;  /* 0x0000000000027805 */ /* 0x000fe2000001ff00 */
[----:B------:R-:W0:Y:S01]  /*14b0*/  S2UR UR8, SR_CgaCtaId ;  /* 0x00000000000879c3 */ /* 0x000e220000008800 */
[----:B------:R-:W-:Y:S02]  /*14c0*/  UMOV UR5, 0x400 ;  /* 0x0000040000057882 */ /* 0x000fe40000000000 */
[----:B0-----:R-:W-:Y:S01]  /*14d0*/  ULEA UR5, UR8, UR5, 0x18 ;  /* 0x0000000508057291 */ /* 0x001fe2000f8ec0ff */
[----:B----4-:R-:W-:Y:S08]  /*14e0*/  F2F.F64.F32 R12, R6 ;  /* 0x00000006000c7310 */ /* 0x010ff00000201800 */
[----:B--2---:R-:W-:Y:S08]  /*14f0*/  F2F.F64.F32 R14, R8 ;  /* 0x00000008000e7310 */ /* 0x004ff00000201800 */
[----:B---3--:R-:W0:Y:S01]  /*1500*/  @P0 F2F.F64.F32 R2, R4 ;  /* 0x0000000400020310 */ /* 0x008e220000201800 */
[----:B------:R-:W-:-:S13]  /*1510*/  ISETP.NE.AND P0, PT, RZ, UR4, PT ;  /* 0x00000004ff007c0c */ /* 0x000fda000bf05270 */
[--C-:B0-----:R-:W-:Y:S02]  /*1520*/  @P0 DADD R10, R12, -R2.reuse ;  /* 0x000000000c0a0229 */ /* 0x101fe40000000802 */
[----:B------:R-:W-:-:S08]  /*1530*/  @P0 DADD R2, R14, -R2 ;  /* 0x000000000e020229 */ /* 0x000fd00000000802 */
[----:B------:R-:W-:Y:S02]  /*1540*/  @P0 DSETP.MAX.AND P1, P2, |R10|, |R2|, PT ;  /* 0x400000020a00022a */ /* 0x000fe40003a2f200 */
[----:B------:R-:W-:Y:S02]  /*1550*/  @P0 IMAD.MOV.U32 R6, RZ, RZ, R3 ;  /* 0x000000ffff060224 */ /* 0x000fe400078e0003 */
[----:B------:R-:W-:Y:S01]  /*1560*/  @P0 IMAD.MOV.U32 R0, RZ, RZ, R10 ;  /* 0x000000ffff000224 */ /* 0x000fe200078e000a */
[----:B------:R-:W-:Y:S02]  /*1570*/  DADD R4, R12, -R14 ;  /* 0x000000000c047229 */ /* 0x000fe4000000080e */
[----:B------:R-:W-:Y:S02]  /*1580*/  @P0 FSEL R11, |R11|, |R6|, P1 ;  /* 0x400000060b0b0208 */ /* 0x000fe40000800200 */
[----:B------:R-:W-:Y:S02]  /*1590*/  @P0 LOP3.LUT R6, R6, 0x80000, RZ, 0xfc, !PT ;  /* 0x0008000006060812 */ /* 0x000fe400078efcff */
[----:B------:R-:W-:-:S02]  /*15a0*/  @P0 SEL R2, R0, R2, P1 ;  /* 0x0000000200020207 */ /* 0x000fc40000800000 */
[----:B------:R-:W-:Y:S02]  /*15b0*/  @P0 SEL R3, R6, R11, P2 ;  /* 0x0000000b06030207 */ /* 0x000fe40001000000 */
[----:B------:R-:W-:-:S04]  /*15c0*/  @P0 IMAD.MOV.U32 R0, RZ, RZ, R5 ;  /* 0x000000ffff000224 */ /* 0x000fc800078e0005 */
[----:B------:R-:W-:Y:S01]  /*15d0*/  @P0 DSETP.MAX.AND P1, P2, R4, R2, PT ;  /* 0x000000020400022a */ /* 0x000fe20003a2f000 */
[----:B------:R-:W-:Y:S01]  /*15e0*/  @P0 IMAD.MOV.U32 R7, RZ, RZ, R2 ;  /* 0x000000ffff070224 */ /* 0x000fe200078e0002 */
[----:B------:R-:W-:-:S04]  /*15f0*/  ULEA UR4, UR4, UR5, 0x3 ;  /* 0x0000000504047291 */ /* 0x000fc8000f8e18ff */
[----:B------:R-:W-:Y:S01]  /*1600*/  @P0 FSEL R2, R0, R3, P1 ;  /* 0x0000000300020208 */ /* 0x000fe20000800000 */
[----:B------:R-:W-:Y:S01]  /*1610*/  @P0 IMAD.MOV.U32 R0, RZ, RZ, R4 ;  /* 0x000000ffff000224 */ /* 0x000fe200078e0004 */
[----:B------:R-:W-:-:S04]  /*1620*/  @P0 LOP3.LUT R3, R3, 0x80000, RZ, 0xfc, !PT ;  /* 0x0008000003030812 */ /* 0x000fc800078efcff */
[----:B------:R-:W-:Y:S02]  /*1630*/  @P0 SEL R4, R0, R7, P1 ;  /* 0x0000000700040207 */ /* 0x000fe40000800000 */
[----:B------:R-:W-:-:S05]  /*1640*/  @P0 SEL R5, R3, R2, P2 ;  /* 0x0000000203050207 */ /* 0x000fca0001000000 */
[----:B------:R1:W-:Y:S02]  /*1650*/  STS.64 [UR4], R4 ;  /* 0x00000004ff007988 */ /* 0x0003e40008000a04 */
.L_x_6:
[----:B------:R-:W2:Y:S01]  /*1660*/  S2UR UR5, SR_CgaCtaId ;  /* 0x00000000000579c3 */ /* 0x000ea20000008800 */
[----:B------:R-:W-:Y:S01]  /*1670*/  UMOV UR4, 0x400 ;  /* 0x0000040000047882 */ /* 0x000fe20000000000 */
[----:B------:R-:W3:Y:S02]  /*1680*/  LDCU UR8, c[0x0][0x3a0] ;  /* 0x00007400ff0877ac */ /* 0x000ee40008000800 */
[----:B---3--:R-:W-:Y:S02]  /*1690*/  UISETP.GE.AND UP0, UPT, UR8, 0x2, UPT ;  /* 0x000000020800788c */ /* 0x008fe4000bf06270 */
[----:B--2---:R-:W-:Y:S02]  /*16a0*/  ULEA UR9, UR5, UR4, 0x18 ;  /* 0x0000000405097291 */ /* 0x004fe4000f8ec0ff */
[----:B------:R-:W-:-:S06]  /*16b0*/  UIADD3 UR4, UPT, UPT, UR8, -0x1, URZ ;  /* 0xffffffff08047890 */ /* 0x000fcc000fffe0ff */
[----:B------:R-:W-:Y:S01]  /*16c0*/  IMAD.U32 R10, RZ, RZ, UR4 ;  /* 0x00000004ff0a7e24 */ /* 0x000fe2000f8e00ff */
[----:B------:R-:W2:Y:S02]  /*16d0*/  LDS.64 R12, [UR9] ;  /* 0x00000009ff0c7984 */ /* 0x000ea40008000a00 */
[--C-:B--2---:R-:W-:Y:S02]  /*16e0*/  IMAD.MOV.U32 R28, RZ, RZ, R12.reuse ;  /* 0x000000ffff1c7224 */ /* 0x104fe400078e000c */
[--C-:B------:R-:W-:Y:S02]  /*16f0*/  IMAD.MOV.U32 R29, RZ, RZ, R13.reuse ;  /* 0x000000ffff1d7224 */ /* 0x100fe400078e000d */
[----:B------:R-:W-:Y:S02]  /*1700*/  IMAD.MOV.U32 R26, RZ, RZ, R12 ;  /* 0x000000ffff1a7224 */ /* 0x000fe400078e000c */
[----:B------:R-:W-:Y:S01]  /*1710*/  IMAD.MOV.U32 R27, RZ, RZ, R13 ;  /* 0x000000ffff1b7224 */ /* 0x000fe200078e000d */
[----:B------:R-:W-:Y:S06]  /*1720*/  BRA.U !UP0, `(.L_x_10) ;  /* 0x0000001d088c7547 */ /* 0x000fec000b800000 */
[----:B------:R-:W-:Y:S01]  /*1730*/  UIADD3 UR4, UPT, UPT, UR8, -0x2, URZ ;  /* 0xfffffffe08047890 */ /* 0x000fe2000fffe0ff */
[----:B0-----:R-:W-:Y:S01]  /*1740*/  LOP3.LUT R2, R10, 0xf, RZ, 0xc0, !PT ;  /* 0x0000000f0a027812 */ /* 0x001fe200078ec0ff */
[--C-:B------:R-:W-:Y:S01]  /*1750*/  IMAD.MOV.U32 R26, RZ, RZ, R12.reuse ;  /* 0x000000ffff1a7224 */ /* 0x100fe200078e000c */
[----:B------:R-:W-:Y:S01]  /*1760*/  MOV R29, R13 ;  /* 0x0000000d001d7202 */ /* 0x000fe20000000f00 */
[----:B------:R-:W-:Y:S01]  /*1770*/  UISETP.GE.U32.AND UP0, UPT, UR4, 0xf, UPT ;  /* 0x0000000f0400788c */ /* 0x000fe2000bf06070 */
[----:B------:R-:W-:Y:S01]  /*1780*/  IMAD.MOV.U32 R27, RZ, RZ, R13 ;  /* 0x000000ffff1b7224 */ /* 0x000fe200078e000d */
[----:B------:R-:W-:Y:S01]  /*1790*/  UMOV UR5, 0x1 ;  /* 0x0000000100057882 */ /* 0x000fe20000000000 */
[----:B------:R-:W-:-:S06]  /*17a0*/  IMAD.MOV.U32 R28, RZ, RZ, R12 ;  /* 0x000000ffff1c7224 */ /* 0x000fcc00078e000c */
[----:B------:R-:W-:Y:S05]  /*17b0*/  BRA.U !UP0, `(.L_x_11) ;  /* 0x0000000d08f47547 */ /* 0x000fea000b800000 */
[----:B------:R-:W-:Y:S01]  /*17c0*/  LOP3.LUT R0, R10, 0xfffffff0, RZ, 0xc0, !PT ;  /* 0xfffffff00a007812 */ /* 0x000fe200078ec0ff */
[--C-:B------:R-:W-:Y:S01]  /*17d0*/  IMAD.MOV.U32 R26, RZ, RZ, R12.reuse ;  /* 0x000000ffff1a7224 */ /* 0x100fe200078e000c */
[----:B------:R-:W-:Y:S01]  /*17e0*/  UMOV UR4, 0x1 ;  /* 0x0000000100047882 */ /* 0x000fe20000000000 */
[--C-:B------:R-:W-:Y:S02]  /*17f0*/  IMAD.MOV.U32 R27, RZ, RZ, R13.reuse ;  /* 0x000000ffff1b7224 */ /* 0x100fe400078e000d */
[----:B------:R-:W-:Y:S02]  /*1800*/  IMAD.MOV.U32 R28, RZ, RZ, R12 ;  /* 0x000000ffff1c7224 */ /* 0x000fe400078e000c */
[----:B------:R-:W-:-:S07]  /*1810*/  IMAD.MOV.U32 R29, RZ, RZ, R13 ;  /* 0x000000ffff1d7224 */ /* 0x000fce00078e000d */
.L_x_12:
[----:B------:R-:W-:Y:S01]  /*1820*/  ULEA UR5, UR4, UR9, 0x3 ;  /* 0x0000000904057291 */ /* 0x000fe2000f8e18ff */
[----:B------:R-:W-:Y:S02]  /*1830*/  IMAD.MOV.U32 R16, RZ, RZ, R29 ;  /* 0x000000ffff107224 */ /* 0x000fe400078e001d */
[----:B------:R-:W-:-:S06]  /*1840*/  IMAD.MOV.U32 R18, RZ, RZ, R26 ;  /* 0x000000ffff127224 */ /* 0x000fcc00078e001a */
[----:B------:R-:W0:Y:S04]  /*1850*/  LDS.64 R14, [UR5] ;  /* 0x00000005ff0e7984 */ /* 0x000e280008000a00 */
[----:B-1----:R-:W1:Y:S01]  /*1860*/  LDS.128 R4, [UR5+0x8] ;  /* 0x00000805ff047984 */ /* 0x002e620008000c00 */
[C---:B0-----:R-:W-:Y:S01]  /*1870*/  DSETP.MIN.AND P1, P2, R14.reuse, R28, PT ;  /* 0x0000001c0e00722a */ /* 0x041fe20003a20000 */
[----:B------:R-:W-:Y:S01]  /*1880*/  IMAD.MOV.U32 R3, RZ, RZ, R15 ;  /* 0x000000ffff037224 */ /* 0x000fe200078e000f */
[----:B------:R-:W-:Y:S01]  /*1890*/  DSETP.MAX.AND P3, P0, R14, R26, PT ;  /* 0x0000001a0e00722a */ /* 0x000fe2000386f000 */
[----:B-1----:R-:W-:-:S03]  /*18a0*/  IMAD.MOV.U32 R20, RZ, RZ, R5 ;  /* 0x000000ffff147224 */ /* 0x002fc600078e0005 */
[----:B------:R-:W-:Y:S01]  /*18b0*/  FSEL R9, R3, R16, P1 ;  /* 0x0000001003097208 */ /* 0x000fe20000800000 */
[----:B------:R-:W-:Y:S01]  /*18c0*/  IMAD.MOV.U32 R3, RZ, RZ, R14 ;  /* 0x000000ffff037224 */ /* 0x000fe200078e000e */
[----:B------:R-:W-:-:S04]  /*18d0*/  FSEL R15, R15, R27, P3 ;  /* 0x0000001b0f0f7208 */ /* 0x000fc80001800000 */
[C---:B------:R-:W-:Y:S02]  /*18e0*/  SEL R8, R3.reuse, R28, P1 ;  /* 0x0000001c03087207 */ /* 0x040fe40000800000 */
[----:B------:R-:W-:Y:S02]  /*18f0*/  @P2 LOP3.LUT R9, R16, 0x80000, RZ, 0xfc, !PT ;  /* 0x0008000010092812 */ /* 0x000fe400078efcff */
[----:B------:R-:W-:Y:S02]  /*1900*/  SEL R14, R3, R18, P3 ;  /* 0x00000012030e7207 */ /* 0x000fe40001800000 */
[----:B------:R-:W0:Y:S01]  /*1910*/  LDS.128 R16, [UR5+0x18] ;  /* 0x00001805ff107984 */ /* 0x000e220008000c00 */
[----:B------:R-:W-:Y:S01]  /*1920*/  IMAD.MOV.U32 R3, RZ, RZ, R9 ;  /* 0x000000ffff037224 */ /* 0x000fe200078e0009 */
[----:B------:R-:W-:Y:S01]  /*1930*/  DSETP.MIN.AND P2, P3, R8, R4, PT ;  /* 0x000000040800722a */ /* 0x000fe20003b40000 */
[----:B------:R-:W-:-:S05]  /*1940*/  @P0 LOP3.LUT R15, R27, 0x80000, RZ, 0xfc, !PT ;  /* 0x000800001b0f0812 */ /* 0x000fca00078efcff */
[----:B------:R-:W-:Y:S01]  /*1950*/  FSEL R11, R3, R20, P2 ;  /* 0x00000014030b7208 */ /* 0x000fe20001000000 */
[----:B------:R-:W-:Y:S01]  /*1960*/  IMAD.MOV.U32 R3, RZ, RZ, R4 ;  /* 0x000000ffff037224 */ /* 0x000fe200078e0004 */
[----:B------:R-:W-:-:S04]  /*1970*/  DSETP.MAX.AND P0, P1, R14, R4, PT ;  /* 0x000000040e00722a */ /* 0x000fc8000390f000 */
[----:B------:R-:W-:Y:S01]  /*1980*/  SEL R8, R8, R3, P2 ;  /* 0x0000000308087207 */ /* 0x000fe20001000000 */
[----:B------:R-:W-:Y:S01]  /*1990*/  IMAD.MOV.U32 R3, RZ, RZ, R14 ;  /* 0x000000ffff037224 */ /* 0x000fe200078e000e */
[----:B------:R-:W-:Y:S01]  /*19a0*/  @P3 LOP3.LUT R11, R20, 0x80000, RZ, 0xfc, !PT ;  /* 0x00080000140b3812 */ /* 0x000fe200078efcff */
[----:B------:R-:W-:Y:S01]  /*19b0*/  IMAD.MOV.U32 R14, RZ, RZ, R4 ;  /* 0x000000ffff0e7224 */ /* 0x000fe200078e0004 */
[----:B------:R-:W-:Y:S01]  /*19c0*/  FSEL R15, R15, R5, P0 ;  /* 0x000000050f0f7208 */ /* 0x000fe20000000000 */
[--C-:B------:R-:W-:Y:S01]  /*19d0*/  IMAD.MOV.U32 R20, RZ, RZ, R6.reuse ;  /* 0x000000ffff147224 */ /* 0x100fe200078e0006 */
[----:B------:R-:W-:Y:S01]  /*19e0*/  MOV R9, R11 ;  /* 0x0000000b00097202 */ /* 0x000fe20000000f00 */
[----:B------:R-:W-:Y:S01]  /*19f0*/  IMAD.MOV.U32 R11, RZ, RZ, R7 ;  /* 0x000000ffff0b7224 */ /* 0x000fe200078e0007 */
[----:B------:R-:W-:Y:S01]  /*1a00*/  SEL R4, R3, R14, P0 ;  /* 0x0000000e03047207 */ /* 0x000fe20000000000 */
[----:B------:R-:W-:Y:S01]  /*1a10*/  IMAD.MOV.U32 R3, RZ, RZ, R6 ;  /* 0x000000ffff037224 */ /* 0x000fe200078e0006 */
[----:B------:R-:W-:Y:S01]  /*1a20*/  @P1 LOP3.LUT R15, R5, 0x80000, RZ, 0xfc, !PT ;  /* 0x00080000050f1812 */ /* 0x000fe200078efcff */
[----:B------:R-:W-:Y:S01]  /*1a30*/  IMAD.MOV.U32 R14, RZ, RZ, R9 ;  /* 0x000000ffff0e7224 */ /* 0x000fe200078e0009 */
[----:B------:R-:W-:-:S03]  /*1a40*/  DSETP.MIN.AND P3, P2, R6, R8, PT ;  /* 0x000000080600722a */ /* 0x000fc60003a60000 */
[----:B------:R-:W-:Y:S02]  /*1a50*/  IMAD.MOV.U32 R5, RZ, RZ, R15 ;  /* 0x000000ffff057224 */ /* 0x000fe400078e000f */
[----:B------:R-:W-:Y:S01]  /*1a60*/  IMAD.MOV.U32 R15, RZ, RZ, R4 ;  /* 0x000000ffff0f7224 */ /* 0x000fe200078e0004 */
[----:B------:R-:W-:Y:S01]  /*1a70*/  FSEL R11, R11, R14, P3 ;  /* 0x0000000e0b0b7208 */ /* 0x000fe20001800000 */
[----:B------:R-:W-:Y:S01]  /*1a80*/  IMAD.MOV.U32 R22, RZ, RZ, R5 ;  /* 0x000000ffff167224 */ /* 0x000fe200078e0005 */
[----:B------:R-:W-:Y:S01]  /*1a90*/  SEL R8, R3, R8, P3 ;  /* 0x0000000803087207 */ /* 0x000fe20001800000 */
[----:B------:R-:W-:-:S04]  /*1aa0*/  DSETP.MAX.AND P1, P0, R6, R4, PT ;  /* 0x000000040600722a */ /* 0x000fc8000382f000 */
[----:B------:R-:W-:Y:S01]  /*1ab0*/  IMAD.MOV.U32 R3, RZ, RZ, R8 ;  /* 0x000000ffff037224 */ /* 0x000fe200078e0008 */
[----:B------:R-:W-:Y:S02]  /*1ac0*/  @P2 LOP3.LUT R11, R14, 0x80000, RZ, 0xfc, !PT ;  /* 0x000800000e0b2812 */ /* 0x000fe400078efcff */
[----:B------:R-:W-:Y:S01]  /*1ad0*/  SEL R14, R20, R15, P1 ;  /* 0x0000000f140e7207 */ /* 0x000fe20000800000 */
[----:B0-----:R-:W-:Y:S01]  /*1ae0*/  IMAD.MOV.U32 R20, RZ, RZ, R17 ;  /* 0x000000ffff147224 */ /* 0x001fe200078e0011 */
[----:B------:R-:W-:Y:S01]  /*1af0*/  FSEL R15, R7, R22, P1 ;  /* 0x00000016070f7208 */ /* 0x000fe20000800000 */
[----:B------:R-:W-:Y:S01]  /*1b00*/  IMAD.MOV.U32 R9, RZ, RZ, R11 ;  /* 0x000000ffff097224 */ /* 0x000fe200078e000b */
[----:B------:R-:W0:Y:S01]  /*1b10*/  LDS.128 R4, [UR5+0x28] ;  /* 0x00002805ff047984 */ /* 0x000e220008000c00 */
[----:B------:R-:W-:Y:S02]  /*1b20*/  IMAD.MOV.U32 R11, RZ, RZ, R14 ;  /* 0x000000ffff0b7224 */ /* 0x000fe400078e000e */
[----:B------:R-:W-:-:S02]  /*1b30*/  @P0 LOP3.LUT R15, R22, 0x80000, RZ, 0xfc, !PT ;  /* 0x00080000160f0812 */ /* 0x000fc400078efcff */
[----:B------:R-:W-:Y:S01]  /*1b40*/  DSETP.MIN.AND P1, P2, R8, R16, PT ;  /* 0x000000100800722a */ /* 0x000fe20003a20000 */
[----:B------:R-:W-:-:S03]  /*1b50*/  IMAD.MOV.U32 R8, RZ, RZ, R16 ;  /* 0x000000ffff087224 */ /* 0x000fc600078e0010 */
[----:B------:R-:W-:Y:S02]  /*1b60*/  DSETP.MAX.AND P3, P0, R14, R16, PT ;  /* 0x000000100e00722a */ /* 0x000fe4000386f000 */
[----:B------:R-:W-:Y:S01]  /*1b70*/  FSEL R9, R9, R20, P1 ;  /* 0x0000001409097208 */ /* 0x000fe20000800000 */
[----:B------:R-:W-:Y:S01]  /*1b80*/  IMAD.MOV.U32 R14, RZ, RZ, R16 ;  /* 0x000000ffff0e7224 */ /* 0x000fe200078e0010 */
[----:B------:R-:W-:Y:S02]  /*1b90*/  SEL R8, R3, R8, P1 ;  /* 0x0000000803087207 */ /* 0x000fe40000800000 */
[----:B------:R-:W-:Y:S02]  /*1ba0*/  FSEL R15, R15, R17, P3 ;  /* 0x000000110f0f7208 */ /* 0x000fe40001800000 */
[----:B------:R-:W-:Y:S01]  /*1bb0*/  SEL R14, R11, R14, P3 ;  /* 0x0000000e0b0e7207 */ /* 0x000fe20001800000 */
[----:B------:R-:W-:Y:S01]  /*1bc0*/  IMAD.MOV.U32 R11, RZ, RZ, R19 ;  /* 0x000000ffff0b7224 */ /* 0x000fe200078e0013 */
[----:B------:R-:W-:-:S02]  /*1bd0*/  @P2 LOP3.LUT R9, R20, 0x80000, RZ, 0xfc, !PT ;  /* 0x0008000014092812 */ /* 0x000fc400078efcff */
[----:B------:R-:W-:Y:S02]  /*1be0*/  MOV R3, R18 ;  /* 0x0000001200037202 */ /* 0x000fe40000000f00 */
[----:B------:R-:W-:Y:S01]  /*1bf0*/  @P0 LOP3.LUT R15, R17, 0x80000, RZ, 0xfc, !PT ;  /* 0x00080000110f0812 */ /* 0x000fe200078efcff */
[----:B------:R-:W-:Y:S01]  /*1c00*/  IMAD.MOV.U32 R16, RZ, RZ, R9 ;  /* 0x000000ffff107224 */ /* 0x000fe200078e0009 */
[----:B------:R-:W-:Y:S01]  /*1c10*/  DSETP.MIN.AND P1, P2, R18, R8, PT ;  /* 0x000000081200722a */ /* 0x000fe20003a20000 */
[----:B------:R-:W-:-:S03]  /*1c20*/  IMAD.MOV.U32 R17, RZ, RZ, R18 ;  /* 0x000000ffff117224 */ /* 0x000fc600078e0012 */
[----:B------:R-:W-:Y:S02]  /*1c30*/  DSETP.MAX.AND P3, P0, R18, R14, PT ;  /* 0x0000000e1200722a */ /* 0x000fe4000386f000 */
[----:B------:R-:W-:Y:S02]  /*1c40*/  FSEL R11, R11, R16, P1 ;  /* 0x000000100b0b7208 */ /* 0x000fe40000800000 */
[----:B------:R-:W-:Y:S02]  /*1c50*/  SEL R8, R3, R8, P1 ;  /* 0x0000000803087207 */ /* 0x000fe40000800000 */
[----:B------:R-:W-:-:S04]  /*1c60*/  FSEL R3, R19, R15, P3 ;  /* 0x0000000f13037208 */ /* 0x000fc80001800000 */
[----:B------:R-:W-:Y:S01]  /*1c70*/  @P2 LOP3.LUT R11, R16, 0x80000, RZ, 0xfc, !PT ;  /* 0x00080000100b2812 */ /* 0x000fe200078efcff */
[----:B------:R-:W-:Y:S02]  /*1c80*/  IMAD.MOV.U32 R16, RZ, RZ, R14 ;  /* 0x000000ffff107224 */ /* 0x000fe400078e000e */
[----:B0-----:R-:W-:Y:S01]  /*1c90*/  IMAD.MOV.U32 R20, RZ, RZ, R5 ;  /* 0x000000ffff147224 */ /* 0x001fe200078e0005 */
[----:B------:R-:W-:Y:S01]  /*1ca0*/  @P0 LOP3.LUT R3, R15, 0x80000, RZ, 0xfc, !PT ;  /* 0x000800000f030812 */ /* 0x000fe200078efcff */
[----:B------:R-:W-:Y:S01]  /*1cb0*/  IMAD.MOV.U32 R9, RZ, RZ, R11 ;  /* 0x000000ffff097224 */ /* 0x000fe200078e000b */
[----:B------:R-:W-:Y:S02]  /*1cc0*/  SEL R14, R17, R16, P3 ;  /* 0x00000010110e7207 */ /* 0x000fe40001800000 */
[----:B------:R-:W0:Y:S01]  /*1cd0*/  LDS.128 R16, [UR5+0x38] ;  /* 0x00003805ff107984 */ /* 0x000e220008000c00 */
[----:B------:R-:W-:Y:S02]  /*1ce0*/  IMAD.MOV.U32 R15, RZ, RZ, R3 ;  /* 0x000000ffff0f7224 */ /* 0x000fe400078e0003 */
[----:B------:R-:W-:Y:S01]  /*1cf0*/  DSETP.MIN.AND P2, P3, R8, R4, PT ;  /* 0x000000040800722a */ /* 0x000fe20003b40000 */
[----:B------:R-:W-:-:S03]  /*1d00*/  IMAD.MOV.U32 R3, RZ, RZ, R9 ;  /* 0x000000ffff037224 */ /* 0x000fc600078e0009 */
[----:B------:R-:W-:Y:S02]  /*1d10*/  DSETP.MAX.AND P0, P1, R14, R4, PT ;  /* 0x000000040e00722a */ /* 0x000fe4000390f000 */
[----:B------:R-:W-:Y:S01]  /*1d20*/  FSEL R11, R3, R20, P2 ;  /* 0x00000014030b7208 */ /* 0x000fe20001000000 */
[----:B------:R-:W-:-:S03]  /*1d30*/  IMAD.MOV.U32 R3, RZ, RZ, R4 ;  /* 0x000000ffff037224 */ /* 0x000fc600078e0004 */
[----:B------:R-:W-:Y:S02]  /*1d40*/  FSEL R15, R15, R5, P0 ;  /* 0x000000050f0f7208 */ /* 0x000fe40000000000 */
[----:B------:R-:W-:Y:S01]  /*1d50*/  SEL R8, R8, R3, P2 ;  /* 0x0000000308087207 */ /* 0x000fe20001000000 */
[----:B------:R-:W-:Y:S01]  /*1d60*/  IMAD.MOV.U32 R3, RZ, RZ, R14 ;  /* 0x000000ffff037224 */ /* 0x000fe200078e000e */
[----:B------:R-:W-:Y:S01]  /*1d70*/  @P3 LOP3.LUT R11, R20, 0x80000, RZ, 0xfc, !PT ;  /* 0x00080000140b3812 */ /* 0x000fe200078efcff */
[----:B------:R-:W-:Y:S02]  /*1d80*/  IMAD.MOV.U32 R14, RZ, RZ, R4 ;  /* 0x000000ffff0e7224 */ /* 0x000fe400078e0004 */
[--C-:B------:R-:W-:Y:S01]  /*1d90*/  IMAD.MOV.U32 R20, RZ, RZ, R6.reuse ;  /* 0x000000ffff147224 */ /* 0x100fe200078e0006 */
[----:B------:R-:W-:Y:S01]  /*1da0*/  @P1 LOP3.LUT R15, R5, 0x80000, RZ, 0xfc, !PT ;  /* 0x00080000050f1812 */ /* 0x000fe200078efcff */
[----:B------:R-:W-:Y:S01]  /*1db0*/  IMAD.MOV.U32 R9, RZ, RZ, R11 ;  /* 0x000000ffff097224 */ /* 0x000fe200078e000b */
[----:B------:R-:W-:Y:S01]  /*1dc0*/  SEL R4, R3, R14, P0 ;  /* 0x0000000e03047207 */ /* 0x000fe20000000000 */
[----:B------:R-:W-:Y:S01]  /*1dd0*/  IMAD.MOV.U32 R3, RZ, RZ, R6 ;  /* 0x000000ffff037224 */ /* 0x000fe200078e0006 */
[----:B------:R-:W-:Y:S01]  /*1de0*/  MOV R11, R7 ;  /* 0x00000007000b7202 */ /* 0x000fe20000000f00 */
[----:B------:R-:W-:-:S02]  /*1df0*/  IMAD.MOV.U32 R14, RZ, RZ, R9 ;  /* 0x000000ffff0e7224 */ /* 0x000fc400078e0009 */
[C---:B------:R-:W-:Y:S01]  /*1e00*/  DSETP.MIN.AND P3, P2, R6.reuse, R8, PT ;  /* 0x000000080600722a */ /* 0x040fe20003a60000 */
[----:B------:R-:W-:Y:S02]  /*1e10*/  IMAD.MOV.U32 R5, RZ, RZ, R15 ;  /* 0x000000ffff057224 */ /* 0x000fe400078e000f */
[----:B------:R-:W-:Y:S02]  /*1e20*/  IMAD.MOV.U32 R15, RZ, RZ, R4 ;  /* 0x000000ffff0f7224 */ /* 0x000fe400078e0004 */
[----:B------:R-:W-:Y:S01]  /*1e30*/  IMAD.MOV.U32 R22, RZ, RZ, R5 ;  /* 0x000000ffff167224 */ /* 0x000fe200078e0005 */
[----:B------:R-:W-:Y:S01]  /*1e40*/  FSEL R11, R11, R14, P3 ;  /* 0x0000000e0b0b7208 */ /* 0x000fe20001800000 */
[----:B------:R-:W-:Y:S01]  /*1e50*/  DSETP.MAX.AND P1, P0, R6, R4, PT ;  /* 0x000000040600722a */ /* 0x000fe2000382f000 */
[----:B------:R-:W-:-:S05]  /*1e60*/  SEL R8, R3, R8, P3 ;  /* 0x0000000803087207 */ /* 0x000fca0001800000 */
[----:B------:R-:W-:Y:S01]  /*1e70*/  IMAD.MOV.U32 R3, RZ, RZ, R8 ;  /* 0x000000ffff037224 */ /* 0x000fe200078e0008 */
[----:B------:R-:W-:Y:S02]  /*1e80*/  @P2 LOP3.LUT R11, R14, 0x80000, RZ, 0xfc, !PT ;  /* 0x000800000e0b2812 */ /* 0x000fe400078efcff */
[----:B------:R-:W-:Y:S01]  /*1e90*/  SEL R14, R20, R15, P1 ;  /* 0x0000000f140e7207 */ /* 0x000fe20000800000 */
[----:B0-----:R-:W-:Y:S01]  /*1ea0*/  IMAD.MOV.U32 R20, RZ, RZ, R17 ;  /* 0x000000ffff147224 */ /* 0x001fe200078e0011 */
[----:B------:R-:W-:Y:S01]  /*1eb0*/  FSEL R15, R7, R22, P1 ;  /* 0x00000016070f7208 */ /* 0x000fe20000800000 */
[----:B------:R-:W-:Y:S01]  /*1ec0*/  IMAD.MOV.U32 R9, RZ, RZ, R11 ;  /* 0x000000ffff097224 */ /* 0x000fe200078e000b */
[----:B------:R-:W0:Y:S01]  /*1ed0*/  LDS.128 R4, [UR5+0x48] ;  /* 0x00004805ff047984 */ /* 0x000e220008000c00 */
[----:B------:R-:W-:Y:S01]  /*1ee0*/  @P0 LOP3.LUT R15, R22, 0x80000, RZ, 0xfc, !PT ;  /* 0x00080000160f0812 */ /* 0x000fe200078efcff */
[----:B------:R-:W-:-:S03]  /*1ef0*/  IMAD.MOV.U32 R11, RZ, RZ, R14 ;  /* 0x000000ffff0b7224 */ /* 0x000fc600078e000e */
[--C-:B------:R-:W-:Y:S01]  /*1f00*/  DSETP.MIN.AND P1, P2, R8, R16.reuse, PT ;  /* 0x000000100800722a */ /* 0x100fe20003a20000 */
[--C-:B------:R-:W-:Y:S01]  /*1f10*/  IMAD.MOV.U32 R8, RZ, RZ, R16.reuse ;  /* 0x000000ffff087224 */ /* 0x100fe200078e0010 */
[----:B------:R-:W-:Y:S01]  /*1f20*/  DSETP.MAX.AND P3, P0, R14, R16, PT ;  /* 0x000000100e00722a */ /* 0x000fe2000386f000 */
[----:B------:R-:W-:-:S03]  /*1f30*/  IMAD.MOV.U32 R14, RZ, RZ, R16 ;  /* 0x000000ffff0e7224 */ /* 0x000fc600078e0010 */
[----:B------:R-:W-:Y:S02]  /*1f40*/  FSEL R9, R9, R20, P1 ;  /* 0x0000001409097208 */ /* 0x000fe40000800000 */
[----:B------:R-:W-:Y:S01]  /*1f50*/  SEL R8, R3, R8, P1 ;  /* 0x0000000803087207 */ /* 0x000fe20000800000 */
[----:B------:R-:W-:Y:S01]  /*1f60*/  IMAD.MOV.U32 R3, RZ, RZ, R18 ;  /* 0x000000ffff037224 */ /* 0x000fe200078e0012 */
[----:B------:R-:W-:Y:S02]  /*1f70*/  FSEL R15, R15, R17, P3 ;  /* 0x000000110f0f7208 */ /* 0x000fe40001800000 */
[----:B------:R-:W-:Y:S01]  /*1f80*/  SEL R14, R11, R14, P3 ;  /* 0x0000000e0b0e7207 */ /* 0x000fe20001800000 */
[----:B------:R-:W-:Y:S01]  /*1f90*/  IMAD.MOV.U32 R11, RZ, RZ, R19 ;  /* 0x000000ffff0b7224 */ /* 0x000fe200078e0013 */
[----:B------:R-:W-:Y:S02]  /*1fa0*/  @P2 LOP3.LUT R9, R20, 0x80000, RZ, 0xfc, !PT ;  /* 0x0008000014092812 */ /* 0x000fe400078efcff */
[----:B------:R-:W-:-:S03]  /*1fb0*/  @P0 LOP3.LUT R15, R17, 0x80000, RZ, 0xfc, !PT ;  /* 0x00080000110f0812 */ /* 0x000fc600078efcff */
[----:B------:R-:W-:Y:S01]  /*1fc0*/  IMAD.MOV.U32 R16, RZ, RZ, R9 ;  /* 0x000000ffff107224 */ /* 0x000fe200078e0009 */
[C---:B------:R-:W-:Y:S01]  /*1fd0*/  DSETP.MIN.AND P1, P2, R18.reuse, R8, PT ;  /* 0x000000081200722a */ /* 0x040fe20003a20000 */
[----:B------:R-:W-:Y:S01]  /*1fe0*/  MOV R17, R18 ;  /* 0x0000001200117202 */ /* 0x000fe20000000f00 */
[----:B------:R-:W-:-:S04]  /*1ff0*/  DSETP.MAX.AND P3, P0, R18, R14, PT ;  /* 0x0000000e1200722a */ /* 0x000fc8000386f000 */
[----:B------:R-:W-:Y:S02]  /*2000*/  FSEL R11, R11, R16, P1 ;  /* 0x000000100b0b7208 */ /* 0x000fe40000800000 */
[----:B------:R-:W-:Y:S02]  /*2010*/  SEL R8, R3, R8, P1 ;  /* 0x0000000803087207 */ /* 0x000fe40000800000 */
[----:B------:R-:W-:-:S04]  /*2020*/  FSEL R3, R19, R15, P3 ;  /* 0x0000000f13037208 */ /* 0x000fc80001800000 */
[----:B------:R-:W-:Y:S01]  /*2030*/  @P2 LOP3.LUT R11, R16, 0x80000, RZ, 0xfc, !PT ;  /* 0x00080000100b2812 */ /* 0x000fe200078efcff */
[----:B------:R-:W-:Y:S01]  /*2040*/  IMAD.MOV.U32 R16, RZ, RZ, R14 ;  /* 0x000000ffff107224 */ /* 0x000fe200078e000e */
[----:B------:R-:W-:Y:S01]  /*2050*/  @P0 LOP3.LUT R3, R15, 0x80000, RZ, 0xfc, !PT ;  /* 0x000800000f030812 */ /* 0x000fe200078efcff */
[----:B0-----:R-:W-:Y:S02]  /*2060*/  IMAD.MOV.U32 R20, RZ, RZ, R5 ;  /* 0x000000ffff147224 */ /* 0x001fe400078e0005 */
[----:B------:R-:W-:Y:S01]  /*2070*/  IMAD.MOV.U32 R9, RZ, RZ, R11 ;  /* 0x000000ffff097224 */ /* 0x000fe200078e000b */
[----:B------:R-:W-:Y:S01]  /*2080*/  SEL R14, R17, R16, P3 ;  /* 0x00000010110e7207 */ /* 0x000fe20001800000 */
[----:B------:R-:W-:Y:S01]  /*2090*/  IMAD.MOV.U32 R15, RZ, RZ, R3 ;  /* 0x000000ffff0f7224 */ /* 0x000fe200078e0003 */
[----:B------:R-:W0:Y:S01]  /*20a0*/  LDS.128 R16, [UR5+0x58] ;  /* 0x00005805ff107984 */ /* 0x000e220008000c00 */
[----:B------:R-:W-:Y:S02]  /*20b0*/  IMAD.MOV.U32 R3, RZ, RZ, R9 ;  /* 0x000000ffff037224 */ /* 0x000fe400078e0009 */
[----:B------:R-:W-:-:S02]  /*20c0*/  DSETP.MIN.AND P2, P3, R8, R4, PT ;  /* 0x000000040800722a */ /* 0x000fc40003b40000 */
[----:B------:R-:W-:-:S04]  /*20d0*/  DSETP.MAX.AND P0, P1, R14, R4, PT ;  /* 0x000000040e00722a */ /* 0x000fc8000390f000 */
[----:B------:R-:W-:Y:S01]  /*20e0*/  FSEL R11, R3, R20, P2 ;  /* 0x00000014030b7208 */ /* 0x000fe20001000000 */
[----:B------:R-:W-:Y:S01]  /*20f0*/  IMAD.MOV.U32 R3, RZ, RZ, R4 ;  /* 0x000000ffff037224 */ /* 0x000fe200078e0004 */
[----:B------:R-:W-:-:S04]  /*2100*/  FSEL R15, R15, R5, P0 ;  /* 0x000000050f0f7208 */ /* 0x000fc80000000000 */
[----:B------:R-:W-:Y:S01]  /*2110*/  SEL R8, R8, R3, P2 ;  /* 0x0000000308087207 */ /* 0x000fe20001000000 */
[----:B------:R-:W-:Y:S01]  /*2120*/  IMAD.MOV.U32 R3, RZ, RZ, R14 ;  /* 0x000000ffff037224 */ /* 0x000fe200078e000e */
[----:B------:R-:W-:Y:S01]  /*2130*/  @P3 LOP3.LUT R11, R20, 0x80000, RZ, 0xfc, !PT ;  /* 0x00080000140b3812 */ /* 0x000fe200078efcff */
[----:B------:R-:W-:Y:S01]  /*2140*/  IMAD.MOV.U32 R14, RZ, RZ, R4 ;  /* 0x000000ffff0e7224 */ /* 0x000fe200078e0004 */
[----:B------:R-:W-:Y:S01]  /*2150*/  @P1 LOP3.LUT R15, R5, 0x80000, RZ, 0xfc, !PT ;  /* 0x00080000050f1812 */ /* 0x000fe200078efcff */
[----:B------:R-:W-:Y:S02]  /*2160*/  IMAD.MOV.U32 R20, RZ, RZ, R6 ;  /* 0x000000ffff147224 */ /* 0x000fe400078e0006 */
[----:B------:R-:W-:Y:S01]  /*2170*/  IMAD.MOV.U32 R9, RZ, RZ, R11 ;  /* 0x000000ffff097224 */ /* 0x000fe200078e000b */
[----:B------:R-:W-:Y:S01]  /*2180*/  SEL R4, R3, R14, P0 ;  /* 0x0000000e03047207 */ /* 0x000fe20000000000 */
[----:B------:R-:W-:Y:S01]  /*2190*/  IMAD.MOV.U32 R11, RZ, RZ, R7 ;  /* 0x000000ffff0b7224 */ /* 0x000fe200078e0007 */
[----:B------:R-:W-:Y:S01]  /*21a0*/  MOV R5, R15 ;  /* 0x0000000f00057202 */ /* 0x000fe20000000f00 */
[----:B------:R-:W-:-:S02]  /*21b0*/  IMAD.MOV.U32 R14, RZ, RZ, R9 ;  /* 0x000000ffff0e7224 */ /* 0x000fc400078e0009 */
[C---:B------:R-:W-:Y:S01]  /*21c0*/  DSETP.MIN.AND P3, P2, R6.reuse, R8, PT ;  /* 0x000000080600722a */ /* 0x040fe20003a60000 */
[----:B------:R-:W-:Y:S02]  /*21d0*/  IMAD.MOV.U32 R3, RZ, RZ, R6 ;  /* 0x000000ffff037224 */ /* 0x000fe400078e0006 */
[----:B------:R-:W-:Y:S01]  /*21e0*/  DSETP.MAX.AND P1, P0, R6, R4, PT ;  /* 0x000000040600722a */ /* 0x000fe2000382f000 */
[----:B------:R-:W-:Y:S02]  /*21f0*/  IMAD.MOV.U32 R15, RZ, RZ, R4 ;  /* 0x000000ffff0f7224 */ /* 0x000fe400078e0004 */
[----:B------:R-:W-:Y:S01]  /*2200*/  FSEL R11, R11, R14, P3 ;  /* 0x0000000e0b0b7208 */ /* 0x000fe20001800000 */
[----:B------:R-:W-:Y:S01]  /*2210*/  IMAD.MOV.U32 R22, RZ, RZ, R5 ;  /* 0x000000ffff167224 */ /* 0x000fe200078e0005 */
[----:B------:R-:W-:-:S05]  /*2220*/  SEL R8, R3, R8, P3 ;  /* 0x0000000803087207 */ /* 0x000fca0001800000 */
[----:B------:R-:W-:Y:S01]  /*2230*/  IMAD.MOV.U32 R3, RZ, RZ, R8 ;  /* 0x000000ffff037224 */ /* 0x000fe200078e0008 */
[----:B------:R-:W-:Y:S02]  /*2240*/  @P2 LOP3.LUT R11, R14, 0x80000, RZ, 0xfc, !PT ;  /* 0x000800000e0b2812 */ /* 0x000fe400078efcff */
[----:B------:R-:W-:Y:S01]  /*2250*/  SEL R14, R20, R15, P1 ;  /* 0x0000000f140e7207 */ /* 0x000fe20000800000 */
[----:B0-----:R-:W-:Y:S01]  /*2260*/  IMAD.MOV.U32 R20, RZ, RZ, R17 ;  /* 0x000000ffff147224 */ /* 0x001fe200078e0011 */
[----:B------:R-:W-:Y:S01]  /*2270*/  FSEL R15, R7, R22, P1 ;  /* 0x00000016070f7208 */ /* 0x000fe20000800000 */
[----:B------:R-:W-:Y:S01]  /*2280*/  IMAD.MOV.U32 R9, RZ, RZ, R11 ;  /* 0x000000ffff097224 */ /* 0x000fe200078e000b */
[----:B------:R-:W-:Y:S01]  /*2290*/  @P0 LOP3.LUT R15, R22, 0x80000, RZ, 0xfc, !PT ;  /* 0x00080000160f0812 */ /* 0x000fe200078efcff */
[----:B------:R-:W0:Y:S01]  /*22a0*/  LDS.128 R4, [UR5+0x68] ;  /* 0x00006805ff047984 */ /* 0x000e220008000c00 */
[----:B------:R-:W-:-:S03]  /*22b0*/  IMAD.MOV.U32 R11, RZ, RZ, R14 ;  /* 0x000000ffff0b7224 */ /* 0x000fc600078e000e */
[--C-:B------:R-:W-:Y:S02]  /*22c0*/  DSETP.MIN.AND P1, P2, R8, R16.reuse, PT ;  /* 0x000000100800722a */ /* 0x100fe40003a20000 */
[----:B------:R-:W-:Y:S01]  /*22d0*/  DSETP.MAX.AND P3, P0, R14, R16, PT ;  /* 0x000000100e00722a */ /* 0x000fe2000386f000 */
[--C-:B------:R-:W-:Y:S02]  /*22e0*/  IMAD.MOV.U32 R8, RZ, RZ, R16.reuse ;  /* 0x000000ffff087224 */ /* 0x100fe400078e0010 */
[----:B------:R-:W-:Y:S01]  /*22f0*/  IMAD.MOV.U32 R14, RZ, RZ, R16 ;  /* 0x000000ffff0e7224 */ /* 0x000fe200078e0010 */
[----:B------:R-:W-:Y:S02]  /*2300*/  FSEL R9, R9, R20, P1 ;  /* 0x0000001409097208 */ /* 0x000fe40000800000 */
[----:B------:R-:W-:Y:S01]  /*2310*/  SEL R8, R3, R8, P1 ;  /* 0x0000000803087207 */ /* 0x000fe20000800000 */
[----:B------:R-:W-:Y:S01]  /*2320*/  IMAD.MOV.U32 R3, RZ, RZ, R18 ;  /* 0x000000ffff037224 */ /* 0x000fe200078e0012 */
[----:B------:R-:W-:-:S02]  /*2330*/  FSEL R15, R15, R17, P3 ;  /* 0x000000110f0f7208 */ /* 0x000fc40001800000 */
[----:B------:R-:W-:Y:S01]  /*2340*/  SEL R14, R11, R14, P3 ;  /* 0x0000000e0b0e7207 */ /* 0x000fe20001800000 */
[----:B------:R-:W-:Y:S01]  /*2350*/  IMAD.MOV.U32 R11, RZ, RZ, R19 ;  /* 0x000000ffff0b7224 */ /* 0x000fe200078e0013 */
[----:B------:R-:W-:Y:S02]  /*2360*/  @P2 LOP3.LUT R9, R20, 0x80000, RZ, 0xfc, !PT ;  /* 0x0008000014092812 */ /* 0x000fe400078efcff */
[----:B------:R-:W-:Y:S01]  /*2370*/  @P0 LOP3.LUT R15, R17, 0x80000, RZ, 0xfc, !PT ;  /* 0x00080000110f0812 */ /* 0x000fe200078efcff */
[----:B------:R-:W-:Y:S02]  /*2380*/  IMAD.MOV.U32 R17, RZ, RZ, R18 ;  /* 0x000000ffff117224 */ /* 0x000fe400078e0012 */
[----:B------:R-:W-:Y:S01]  /*2390*/  IMAD.MOV.U32 R16, RZ, RZ, R9 ;  /* 0x000000ffff107224 */ /* 0x000fe200078e0009 */
[C---:B------:R-:W-:Y:S02]  /*23a0*/  DSETP.MIN.AND P1, P2, R18.reuse, R8, PT ;  /* 0x000000081200722a */ /* 0x040fe40003a20000 */
[----:B------:R-:W-:-:S04]  /*23b0*/  DSETP.MAX.AND P3, P0, R18, R14, PT ;  /* 0x0000000e1200722a */ /* 0x000fc8000386f000 */
[----:B------:R-:W-:Y:S02]  /*23c0*/  FSEL R11, R11, R16, P1 ;  /* 0x000000100b0b7208 */ /* 0x000fe40000800000 */
[----:B------:R-:W-:Y:S02]  /*23d0*/  SEL R8, R3, R8, P1 ;  /* 0x0000000803087207 */ /* 0x000fe40000800000 */
[----:B------:R-:W-:-:S03]  /*23e0*/  FSEL R19, R19, R15, P3 ;  /* 0x0000000f13137208 */ /* 0x000fc60001800000 */
[----:B------:R-:W-:Y:S01]  /*23f0*/  IMAD.MOV.U32 R3, RZ, RZ, R8 ;  /* 0x000000ffff037224 */ /* 0x000fe200078e0008 */
[----:B------:R-:W-:Y:S02]  /*2400*/  @P2 LOP3.LUT R11, R16, 0x80000, RZ, 0xfc, !PT ;  /* 0x00080000100b2812 */ /* 0x000fe400078efcff */
[----:B------:R-:W-:Y:S02]  /*2410*/  @P0 LOP3.LUT R19, R15, 0x80000, RZ, 0xfc, !PT ;  /* 0x000800000f130812 */ /* 0x000fe400078efcff */
[----:B------:R-:W-:Y:S01]  /*2420*/  MOV R16, R14 ;  /* 0x0000000e00107202 */ /* 0x000fe20000000f00 */
[----:B------:R-:W-:Y:S02]  /*2430*/  IMAD.MOV.U32 R9, RZ, RZ, R11 ;  /* 0x000000ffff097224 */ /* 0x000fe400078e000b */
[----:B------:R-:W-:Y:S01]  /*2440*/  IMAD.MOV.U32 R15, RZ, RZ, R19 ;  /* 0x000000ffff0f7224 */ /* 0x000fe200078e0013 */
[----:B------:R-:W-:Y:S01]  /*2450*/  SEL R14, R17, R16, P3 ;  /* 0x00000010110e7207 */ /* 0x000fe20001800000 */
[----:B------:R-:W-:-:S02]  /*2460*/  IMAD.MOV.U32 R11, RZ, RZ, R9 ;  /* 0x000000ffff0b7224 */ /* 0x000fc400078e0009 */
[--C-:B0-----:R-:W-:Y:S01]  /*2470*/  DSETP.MIN.AND P1, P2, R8, R4.reuse, PT ;  /* 0x000000040800722a */ /* 0x101fe20003a20000 */
[----:B------:R-:W-:Y:S01]  /*2480*/  IMAD.MOV.U32 R16, RZ, RZ, R5 ;  /* 0x000000ffff107224 */ /* 0x000fe200078e0005 */
[----:B------:R-:W0:Y:S01]  /*2490*/  LDS.64 R8, [UR5+0x78] ;  /* 0x00007805ff087984 */ /* 0x000e220008000a00 */
[----:B------:R-:W-:Y:S01]  /*24a0*/  DSETP.MAX.AND P3, P0, R14, R4, PT ;  /* 0x000000040e00722a */ /* 0x000fe2000386f000 */
[----:B------:R-:W-:Y:S01]  /*24b0*/  IMAD.MOV.U32 R17, RZ, RZ, R14 ;  /* 0x000000ffff117224 */ /* 0x000fe200078e000e */
[----:B------:R-:W-:Y:S01]  /*24c0*/  UIADD3 UR5, UPT, UPT, UR4, 0xf, URZ ;  /* 0x0000000f04057890 */ /* 0x000fe2000fffe0ff */
[----:B------:R-:W-:Y:S01]  /*24d0*/  IMAD.MOV.U32 R14, RZ, RZ, R4 ;  /* 0x000000ffff0e7224 */ /* 0x000fe200078e0004 */
[----:B------:R-:W-:Y:S01]  /*24e0*/  FSEL R11, R11, R16, P1 ;  /* 0x000000100b0b7208 */ /* 0x000fe20000800000 */
[----:B------:R-:W-:-:S03]  /*24f0*/  UIADD3 UR4, UPT, UPT, UR4, 0x10, URZ ;  /* 0x0000001004047890 */ /* 0x000fc6000fffe0ff */
[----:B------:R-:W-:Y:S02]  /*2500*/  SEL R14, R3, R14, P1 ;  /* 0x0000000e030e7207 */ /* 0x000fe40000800000 */
[----:B------:R-:W-:Y:S02]  /*2510*/  FSEL R3, R15, R5, P3 ;  /* 0x000000050f037208 */ /* 0x000fe40001800000 */
[----:B------:R-:W-:Y:S01]  /*2520*/  @P2 LOP3.LUT R11, R16, 0x80000, RZ, 0xfc, !PT ;  /* 0x00080000100b2812 */ /* 0x000fe200078efcff */
[----:B------:R-:W-:Y:S01]  /*2530*/  IMAD.MOV.U32 R16, RZ, RZ, R4 ;  /* 0x000000ffff107224 */ /* 0x000fe200078e0004 */
[----:B------:R-:W-:-:S03]  /*2540*/  @P0 LOP3.LUT R3, R5, 0x80000, RZ, 0xfc, !PT ;  /* 0x0008000005030812 */ /* 0x000fc600078efcff */
[----:B------:R-:W-:Y:S01]  /*2550*/  IMAD.MOV.U32 R15, RZ, RZ, R11 ;  /* 0x000000ffff0f7224 */ /* 0x000fe200078e000b */
[----:B------:R-:W-:Y:S01]  /*2560*/  SEL R4, R17, R16, P3 ;  /* 0x0000001011047207 */ /* 0x000fe20001800000 */
[----:B------:R-:W-:Y:S02]  /*2570*/  IMAD.MOV.U32 R5, RZ, RZ, R3 ;  /* 0x000000ffff057224 */ /* 0x000fe400078e0003 */
[----:B------:R-:W-:Y:S02]  /*2580*/  IMAD.MOV.U32 R3, RZ, RZ, R7 ;  /* 0x000000ffff037224 */ /* 0x000fe400078e0007 */
[C---:B------:R-:W-:Y:S01]  /*2590*/  DSETP.MIN.AND P1, P2, R6.reuse, R14, PT ;  /* 0x0000000e0600722a */ /* 0x040fe20003a20000 */
[----:B------:R-:W-:Y:S01]  /*25a0*/  IMAD.MOV.U32 R16, RZ, RZ, R15 ;  /* 0x000000ffff107224 */ /* 0x000fe200078e000f */
[----:B------:R-:W-:-:S04]  /*25b0*/  DSETP.MAX.AND P0, P3, R6, R4, PT ;  /* 0x000000040600722a */ /* 0x000fc80003b0f000 */
[----:B------:R-:W-:Y:S01]  /*25c0*/  FSEL R11, R3, R16, P1 ;  /* 0x00000010030b7208 */ /* 0x000fe20000800000 */
[----:B------:R-:W-:Y:S01]  /*25d0*/  IMAD.MOV.U32 R3, RZ, RZ, R6 ;  /* 0x000000ffff037224 */ /* 0x000fe200078e0006 */
[----:B------:R-:W-:-:S04]  /*25e0*/  SEL R4, R6, R4, P0 ;  /* 0x0000000406047207 */ /* 0x000fc80000000000 */
[----:B------:R-:W-:Y:S01]  /*25f0*/  SEL R14, R3, R14, P1 ;  /* 0x0000000e030e7207 */ /* 0x000fe20000800000 */
[----:B------:R-:W-:Y:S01]  /*2600*/  IMAD.MOV.U32 R26, RZ, RZ, R4 ;  /* 0x000000ffff1a7224 */ /* 0x000fe200078e0004 */
[----:B------:R-:W-:Y:S01]  /*2610*/  @P2 LOP3.LUT R11, R16, 0x80000, RZ, 0xfc, !PT ;  /* 0x00080000100b2812 */ /* 0x000fe200078efcff */
[----:B------:R-:W-:Y:S01]  /*2620*/  IMAD.MOV.U32 R16, RZ, RZ, R5 ;  /* 0x000000ffff107224 */ /* 0x000fe200078e0005 */
[----:B------:R-:W-:Y:S01]  /*2630*/  MOV R3, R7 ;  /* 0x0000000700037202 */ /* 0x000fe20000000f00 */
[----:B------:R-:W-:Y:S02]  /*2640*/  IMAD.MOV.U32 R28, RZ, RZ, R14 ;  /* 0x000000ffff1c7224 */ /* 0x000fe400078e000e */
[----:B------:R-:W-:Y:S01]  /*2650*/  IMAD.MOV.U32 R15, RZ, RZ, R11 ;  /* 0x000000ffff0f7224 */ /* 0x000fe200078e000b */
[----:B------:R-:W-:Y:S01]  /*2660*/  FSEL R3, R3, R16, P0 ;  /* 0x0000001003037208 */ /* 0x000fe20000000000 */
[----:B0-----:R-:W-:Y:S01]  /*2670*/  IMAD.MOV.U32 R29, RZ, RZ, R8 ;  /* 0x000000ffff1d7224 */ /* 0x001fe200078e0008 */
[----:B------:R-:W-:Y:S01]  /*2680*/  @P3 LOP3.LUT R3, R16, 0x80000, RZ, 0xfc, !PT ;  /* 0x0008000010033812 */ /* 0x000fe200078efcff */
[----:B------:R-:W-:-:S02]  /*2690*/  IMAD.MOV.U32 R6, RZ, RZ, R15 ;  /* 0x000000ffff067224 */ /* 0x000fc400078e000f */
[----:B------:R-:W-:Y:S01]  /*26a0*/  DSETP.MIN.AND P0, P1, R14, R8, PT ;  /* 0x000000080e00722a */ /* 0x000fe20003900000 */
[----:B------:R-:W-:Y:S02]  /*26b0*/  IMAD.MOV.U32 R27, RZ, RZ, R8 ;  /* 0x000000ffff1b7224 */ /* 0x000fe400078e0008 */
[----:B------:R-:W-:Y:S02]  /*26c0*/  IMAD.MOV.U32 R5, RZ, RZ, R3 ;  /* 0x000000ffff057224 */ /* 0x000fe400078e0003 */
[----:B------:R-:W-:Y:S01]  /*26d0*/  IMAD.MOV.U32 R3, RZ, RZ, R9 ;  /* 0x000000ffff037224 */ /* 0x000fe200078e0009 */
[----:B------:R-:W-:-:S03]  /*26e0*/  SEL R28, R28, R29, P0 ;  /* 0x0000001d1c1c7207 */ /* 0x000fc60000000000 */
[----:B------:R-:W-:Y:S01]  /*26f0*/  DSETP.MAX.AND P2, P3, R4, R8, PT ;  /* 0x000000080400722a */ /* 0x000fe20003b4f000 */
[----:B------:R-:W-:Y:S02]  /*2700*/  FSEL R29, R6, R3, P0 ;  /* 0x00000003061d7208 */ /* 0x000fe40000000000 */
[----:B------:R-:W-:Y:S02]  /*2710*/  ISETP.NE.AND P0, PT, R0, UR5, PT ;  /* 0x0000000500007c0c */ /* 0x000fe4000bf05270 */
[----:B------:R-:W-:Y:S02]  /*2720*/  @P1 LOP3.LUT R29, R3, 0x80000, RZ, 0xfc, !PT ;  /* 0x00080000031d1812 */ /* 0x000fe400078efcff */
[----:B------:R-:W-:Y:S02]  /*2730*/  FSEL R5, R5, R9, P2 ;  /* 0x0000000905057208 */ /* 0x000fe40001000000 */
[----:B------:R-:W-:-:S05]  /*2740*/  SEL R26, R26, R27, P2 ;  /* 0x0000001b1a1a7207 */ /* 0x000fca0001000000 */
[----:B------:R-:W-:-:S05]  /*2750*/  @P3 LOP3.LUT R5, R9, 0x80000, RZ, 0xfc, !PT ;  /* 0x0008000009053812 */ /* 0x000fca00078efcff */
[----:B------:R-:W-:Y:S01]  /*2760*/  IMAD.MOV.U32 R27, RZ, RZ, R5 ;  /* 0x000000ffff1b7224 */ /* 0x000fe200078e0005 */
[----:B------:R-:W-:Y:S06]  /*2770*/  @P0 BRA `(.L_x_12) ;  /* 0xfffffff000280947 */ /* 0x000fec000383ffff */
[----:B------:R-:W-:-:S05]  /*2780*/  UMOV UR5, UR4 ;  /* 0x0000000400057c82 */ /* 0x000fca0008000000 */
.L_x_11:
[----:B------:R-:W-:-:S13]  /*2790*/  ISETP.NE.AND P0, PT, R2, RZ, PT ;  /* 0x000000ff0200720c */ /* 0x000fda0003f05270 */
[----:B------:R-:W-:Y:S05]  /*27a0*/  @!P0 BRA `(.L_x_10) ;  /* 0x0000000c006c8947 */ /* 0x000fea0003800000 */
[----:B------:R-:W-:Y:S02]  /*27b0*/  ISETP.GE.U32.AND P1, PT, R2, 0x8, PT ;  /* 0x000000080200780c */ /* 0x000fe40003f26070 */
[----:B------:R-:W-:-:S04]  /*27c0*/  LOP3.LUT R0, R10, 0x7, RZ, 0xc0, !PT ;  /* 0x000000070a007812 */ /* 0x000fc800078ec0ff */
[----:B------:R-:W-:-:S07]  /*27d0*/  ISETP.NE.AND P0, PT, R0, RZ, PT ;  /* 0x000000ff0000720c */ /* 0x000fce0003f05270 */
[----:B------:R-:W-:Y:S06]  /*27e0*/  @!P1 BRA `(.L_x_13) ;  /* 0x0000000400e49947 */ /* 0x000fec0003800000 */
[----:B------:R-:W-:Y:S01]  /*27f0*/  ULEA UR4, UR5, UR9, 0x3 ;  /* 0x0000000905047291 */ /* 0x000fe2000f8e18ff */
[----:B------:R-:W-:Y:S01]  /*2800*/  IMAD.MOV.U32 R8, RZ, RZ, R29 ;  /* 0x000000ffff087224 */ /* 0x000fe200078e001d */
[----:B------:R-:W-:Y:S01]  /*2810*/  UIADD3 UR5, UPT, UPT, UR5, 0x8, URZ ;  /* 0x0000000805057890 */ /* 0x000fe2000fffe0ff */
[----:B------:R-:W-:-:S06]  /*2820*/  IMAD.MOV.U32 R14, RZ, RZ, R26 ;  /* 0x000000ffff0e7224 */ /* 0x000fcc00078e001a */
[----:B------:R-:W0:Y:S04]  /*2830*/  LDS.64 R6, [UR4] ;  /* 0x00000004ff067984 */ /* 0x000e280008000a00 */
[----:B-1----:R-:W1:Y:S04]  /*2840*/  LDS.64 R4, [UR4+0x8] ;  /* 0x00000804ff047984 */ /* 0x002e680008000a00 */
[----:B------:R-:W2:Y:S01]  /*2850*/  LDS.64 R2, [UR4+0x10] ;  /* 0x00001004ff027984 */ /* 0x000ea20008000a00 */
[--C-:B0-----:R-:W-:Y:S01]  /*2860*/  DSETP.MIN.AND P1, P2, R28, R6.reuse, PT ;  /* 0x000000061c00722a */ /* 0x101fe20003a20000 */
[----:B------:R-:W-:Y:S01]  /*2870*/  MOV R11, R7 ;  /* 0x00000007000b7202 */ /* 0x000fe20000000f00 */
[----:B------:R-:W-:Y:S01]  /*2880*/  DSETP.MAX.AND P3, P4, R26, R6, PT ;  /* 0x000000061a00722a */ /* 0x000fe20003c6f000 */
[----:B------:R-:W-:-:S02]  /*2890*/  IMAD.MOV.U32 R9, RZ, RZ, R6 ;  /* 0x000000ffff097224 */ /* 0x000fc400078e0006 */
[----:B------:R-:W-:Y:S01]  /*28a0*/  IMAD.MOV.U32 R17, RZ, RZ, R6 ;  /* 0x000000ffff117224 */ /* 0x000fe200078e0006 */
[----:B------:R-:W-:Y:S02]  /*28b0*/  FSEL R15, R8, R11, P1 ;  /* 0x0000000b080f7208 */ /* 0x000fe40000800000 */
[----:B------:R-:W-:Y:S02]  /*28c0*/  FSEL R27, R27, R7, P3 ;  /* 0x000000071b1b7208 */ /* 0x000fe40001800000 */
[----:B------:R-:W-:Y:S02]  /*28d0*/  SEL R8, R28, R9, P1 ;  /* 0x000000091c087207 */ /* 0x000fe40000800000 */
[----:B------:R-:W-:Y:S01]  /*28e0*/  SEL R14, R14, R17, P3 ;  /* 0x000000110e0e7207 */ /* 0x000fe20001800000 */
[----:B-1----:R-:W-:Y:S01]  /*28f0*/  IMAD.MOV.U32 R17, RZ, RZ, R4 ;  /* 0x000000ffff117224 */ /* 0x002fe200078e0004 */
[----:B------:R-:W-:Y:S01]  /*2900*/  @P2 LOP3.LUT R15, R11, 0x80000, RZ, 0xfc, !PT ;  /* 0x000800000b0f2812 */ /* 0x000fe200078efcff */
[----:B------:R-:W-:Y:S01]  /*2910*/  IMAD.MOV.U32 R11, RZ, RZ, R8 ;  /* 0x000000ffff0b7224 */ /* 0x000fe200078e0008 */
[----:B------:R-:W-:Y:S01]  /*2920*/  @P4 LOP3.LUT R27, R7, 0x80000, RZ, 0xfc, !PT ;  /* 0x00080000071b4812 */ /* 0x000fe200078efcff */
[----:B------:R-:W-:Y:S01]  /*2930*/  IMAD.MOV.U32 R16, RZ, RZ, R14 ;  /* 0x000000ffff107224 */ /* 0x000fe200078e000e */
[----:B------:R-:W0:Y:S01]  /*2940*/  LDS.64 R6, [UR4+0x18] ;  /* 0x00001804ff067984 */ /* 0x000e220008000a00 */
[----:B------:R-:W-:-:S02]  /*2950*/  IMAD.MOV.U32 R9, RZ, RZ, R15 ;  /* 0x000000ffff097224 */ /* 0x000fc400078e000f */
[----:B------:R-:W-:-:S04]  /*2960*/  IMAD.MOV.U32 R15, RZ, RZ, R27 ;  /* 0x000000ffff0f7224 */ /* 0x000fc800078e001b */
[--C-:B------:R-:W-:Y:S02]  /*2970*/  DSETP.MIN.AND P1, P2, R8, R4.reuse, PT ;  /* 0x000000040800722a */ /* 0x100fe40003a20000 */
[----:B------:R-:W-:Y:S01]  /*2980*/  DSETP.MAX.AND P3, P4, R14, R4, PT ;  /* 0x000000040e00722a */ /* 0x000fe20003c6f000 */
[----:B------:R-:W-:Y:S02]  /*2990*/  IMAD.MOV.U32 R8, RZ, RZ, R4 ;  /* 0x000000ffff087224 */ /* 0x000fe400078e0004 */
[----:B------:R-:W-:-:S03]  /*29a0*/  IMAD.MOV.U32 R14, RZ, RZ, R5 ;  /* 0x000000ffff0e7224 */ /* 0x000fc600078e0005 */
[----:B------:R-:W-:Y:S02]  /*29b0*/  FSEL R15, R15, R5, P3 ;  /* 0x000000050f0f7208 */ /* 0x000fe40001800000 */
[----:B------:R-:W-:Y:S02]  /*29c0*/  FSEL R9, R9, R14, P1 ;  /* 0x0000000e09097208 */ /* 0x000fe40000800000 */
[----:B------:R-:W-:Y:S02]  /*29d0*/  SEL R8, R11, R8, P1 ;  /* 0x000000080b087207 */ /* 0x000fe40000800000 */
[----:B------:R-:W-:Y:S02]  /*29e0*/  @P2 LOP3.LUT R9, R14, 0x80000, RZ, 0xfc, !PT ;  /* 0x000800000e092812 */ /* 0x000fe400078efcff */
[----:B------:R-:W-:Y:S01]  /*29f0*/  SEL R14, R16, R17, P3 ;  /* 0x00000011100e7207 */ /* 0x000fe20001800000 */
[----:B------:R-:W-:Y:S01]  /*2a00*/  IMAD.MOV.U32 R11, RZ, RZ, R8 ;  /* 0x000000ffff0b7224 */ /* 0x000fe200078e0008 */
[----:B------:R-:W-:Y:S01]  /*2a10*/  @P4 LOP3.LUT R15, R5, 0x80000, RZ, 0xfc, !PT ;  /* 0x00080000050f4812 */ /* 0x000fe200078efcff */
[----:B--2---:R-:W-:Y:S01]  /*2a20*/  IMAD.MOV.U32 R17, RZ, RZ, R2 ;  /* 0x000000ffff117224 */ /* 0x004fe200078e0002 */
[----:B------:R-:W1:Y:S01]  /*2a30*/  LDS.64 R4, [UR4+0x20] ;  /* 0x00002004ff047984 */ /* 0x000e620008000a00 */
[----:B------:R-:W-:Y:S01]  /*2a40*/  DSETP.MIN.AND P1, P2, R8, R2, PT ;  /* 0x000000020800722a */ /* 0x000fe20003a20000 */
[----:B------:R-:W-:-:S02]  /*2a50*/  IMAD.MOV.U32 R16, RZ, RZ, R14 ;  /* 0x000000ffff107224 */ /* 0x000fc400078e000e */
        /* <DEDUP_REMOVED lines=8> */
[----:B0-----:R-:W-:Y:S01]  /*2ae0*/  IMAD.MOV.U32 R17, RZ, RZ, R6 ;  /* 0x000000ffff117224 */ /* 0x001fe200078e0006 */
[----:B------:R-:W-:-:S02]  /*2af0*/  @P4 LOP3.LUT R15, R3, 0x80000, RZ, 0xfc, !PT ;  /* 0x00080000030f4812 */ /* 0x000fc400078efcff */
[----:B------:R-:W0:Y:S01]  /*2b00*/  LDS.64 R2, [UR4+0x28] ;  /* 0x00002804ff027984 */ /* 0x000e220008000a00 */
[--C-:B------:R-:W-:Y:S01]  /*2b10*/  DSETP.MIN.AND P1, P2, R8, R6.reuse, PT ;  /* 0x000000060800722a */ /* 0x100fe20003a20000 */
[----:B------:R-:W-:Y:S01]  /*2b20*/  IMAD.MOV.U32 R16, RZ, RZ, R14 ;  /* 0x000000ffff107224 */ /* 0x000fe200078e000e */
[----:B------:R-:W-:Y:S01]  /*2b30*/  MOV R11, R8 ;  /* 0x00000008000b7202 */ /* 0x000fe20000000f00 */
        /* <DEDUP_REMOVED lines=10> */
[----:B-1----:R-:W-:Y:S01]  /*2be0*/  IMAD.MOV.U32 R17, RZ, RZ, R4 ;  /* 0x000000ffff117224 */ /* 0x002fe200078e0004 */
[----:B------:R-:W-:Y:S01]  /*2bf0*/  DSETP.MIN.AND P1, P2, R8, R4, PT ;  /* 0x000000040800722a */ /* 0x000fe20003a20000 */
[----:B------:R-:W1:Y:S01]  /*2c00*/  LDS.64 R6, [UR4+0x30] ;  /* 0x00003004ff067984 */ /* 0x000e620008000a00 */
        /* <DEDUP_REMOVED lines=10> */
[----:B------:R-:W-:-:S02]  /*2cb0*/  @P4 LOP3.LUT R15, R5, 0x80000, RZ, 0xfc, !PT ;  /* 0x00080000050f4812 */ /* 0x000fc400078efcff */
[--C-:B0-----:R-:W-:Y:S01]  /*2cc0*/  DSETP.MIN.AND P1, P2, R8, R2.reuse, PT ;  /* 0x000000020800722a */ /* 0x101fe20003a20000 */
[----:B------:R-:W-:Y:S01]  /*2cd0*/  IMAD.MOV.U32 R16, RZ, RZ, R14 ;  /* 0x000000ffff107224 */ /* 0x000fe200078e000e */
[----:B------:R-:W0:Y:S01]  /*2ce0*/  LDS.64 R4, [UR4+0x38] ;  /* 0x00003804ff047984 */ /* 0x000e220008000a00 */
[----:B------:R-:W-:Y:S01]  /*2cf0*/  IMAD.MOV.U32 R8, RZ, RZ, R2 ;  /* 0x000000ffff087224 */ /* 0x000fe200078e0002 */
[----:B------:R-:W-:Y:S01]  /*2d00*/  DSETP.MAX.AND P3, P4, R14, R2, PT ;  /* 0x000000020e00722a */ /* 0x000fe20003c6f000 */
[----:B------:R-:W-:Y:S01]  /*2d10*/  MOV R17, R2 ;  /* 0x0000000200117202 */ /* 0x000fe20000000f00 */
[----:B------:R-:W-:Y:S02]  /*2d20*/  IMAD.MOV.U32 R14, RZ, RZ, R3 ;  /* 0x000000ffff0e7224 */ /* 0x000fe400078e0003 */
[----:B------:R-:W-:Y:S02]  /*2d30*/  SEL R2, R11, R8, P1 ;  /* 0x000000080b027207 */ /* 0x000fe40000800000 */
[----:B------:R-:W-:-:S02]  /*2d40*/  FSEL R15, R15, R3, P3 ;  /* 0x000000030f0f7208 */ /* 0x000fc40001800000 */
[----:B------:R-:W-:Y:S01]  /*2d50*/  FSEL R9, R9, R14, P1 ;  /* 0x0000000e09097208 */ /* 0x000fe20000800000 */
[----:B------:R-:W-:Y:S01]  /*2d60*/  IMAD.MOV.U32 R11, RZ, RZ, R2 ;  /* 0x000000ffff0b7224 */ /* 0x000fe200078e0002 */
[----:B------:R-:W-:Y:S02]  /*2d70*/  @P2 LOP3.LUT R9, R14, 0x80000, RZ, 0xfc, !PT ;  /* 0x000800000e092812 */ /* 0x000fe400078efcff */
[----:B------:R-:W-:Y:S02]  /*2d80*/  SEL R8, R16, R17, P3 ;  /* 0x0000001110087207 */ /* 0x000fe40001800000 */
[----:B------:R-:W-:Y:S01]  /*2d90*/  @P4 LOP3.LUT R15, R3, 0x80000, RZ, 0xfc, !PT ;  /* 0x00080000030f4812 */ /* 0x000fe200078efcff */
[----:B------:R-:W-:Y:S02]  /*2da0*/  IMAD.MOV.U32 R3, RZ, RZ, R9 ;  /* 0x000000ffff037224 */ /* 0x000fe400078e0009 */
[----:B------:R-:W-:Y:S02]  /*2db0*/  IMAD.MOV.U32 R14, RZ, RZ, R8 ;  /* 0x000000ffff0e7224 */ /* 0x000fe400078e0008 */
[----:B------:R-:W-:-:S02]  /*2dc0*/  IMAD.MOV.U32 R9, RZ, RZ, R15 ;  /* 0x000000ffff097224 */ /* 0x000fc400078e000f */
[--C-:B-1----:R-:W-:Y:S01]  /*2dd0*/  DSETP.MIN.AND P1, P2, R2, R6.reuse, PT ;  /* 0x000000060200722a */ /* 0x102fe20003a20000 */
[--C-:B------:R-:W-:Y:S02]  /*2de0*/  IMAD.MOV.U32 R15, RZ, RZ, R6.reuse ;  /* 0x000000ffff0f7224 */ /* 0x100fe400078e0006 */
[----:B------:R-:W-:Y:S01]  /*2df0*/  IMAD.MOV.U32 R2, RZ, RZ, R6 ;  /* 0x000000ffff027224 */ /* 0x000fe200078e0006 */
[----:B------:R-:W-:Y:S01]  /*2e00*/  DSETP.MAX.AND P3, P4, R8, R6, PT ;  /* 0x000000060800722a */ /* 0x000fe20003c6f000 */
[----:B------:R-:W-:-:S03]  /*2e10*/  IMAD.MOV.U32 R8, RZ, RZ, R7 ;  /* 0x000000ffff087224 */ /* 0x000fc600078e0007 */
[----:B------:R-:W-:Y:S02]  /*2e20*/  SEL R2, R11, R2, P1 ;  /* 0x000000020b027207 */ /* 0x000fe40000800000 */
[----:B------:R-:W-:Y:S02]  /*2e30*/  FSEL R9, R9, R7, P3 ;  /* 0x0000000709097208 */ /* 0x000fe40001800000 */
[----:B------:R-:W-:Y:S01]  /*2e40*/  FSEL R3, R3, R8, P1 ;  /* 0x0000000803037208 */ /* 0x000fe20000800000 */
[----:B------:R-:W-:Y:S01]  /*2e50*/  IMAD.MOV.U32 R28, RZ, RZ, R2 ;  /* 0x000000ffff1c7224 */ /* 0x000fe200078e0002 */
[----:B------:R-:W-:Y:S02]  /*2e60*/  SEL R6, R14, R15, P3 ;  /* 0x0000000f0e067207 */ /* 0x000fe40001800000 */
[----:B------:R-:W-:Y:S01]  /*2e70*/  @P2 LOP3.LUT R3, R8, 0x80000, RZ, 0xfc, !PT ;  /* 0x0008000008032812 */ /* 0x000fe200078efcff */
[----:B0-----:R-:W-:Y:S01]  /*2e80*/  IMAD.MOV.U32 R29, RZ, RZ, R4 ;  /* 0x000000ffff1d7224 */ /* 0x001fe200078e0004 */
[----:B------:R-:W-:Y:S01]  /*2e90*/  @P4 LOP3.LUT R9, R7, 0x80000, RZ, 0xfc, !PT ;  /* 0x0008000007094812 */ /* 0x000fe200078efcff */
[----:B------:R-:W-:-:S02]  /*2ea0*/  IMAD.MOV.U32 R26, RZ, RZ, R6 ;  /* 0x000000ffff1a7224 */ /* 0x000fc400078e0006 */
[----:B------:R-:W-:Y:S01]  /*2eb0*/  IMAD.MOV.U32 R27, RZ, RZ, R4 ;  /* 0x000000ffff1b7224 */ /* 0x000fe200078e0004 */
[----:B------:R-:W-:Y:S01]  /*2ec0*/  DSETP.MIN.AND P1, P2, R2, R4, PT ;  /* 0x000000040200722a */ /* 0x000fe20003a20000 */
[----:B------:R-:W-:Y:S02]  /*2ed0*/  IMAD.MOV.U32 R7, RZ, RZ, R9 ;  /* 0x000000ffff077224 */ /* 0x000fe400078e0009 */
[----:B------:R-:W-:-:S03]  /*2ee0*/  IMAD.MOV.U32 R2, RZ, RZ, R5 ;  /* 0x000000ffff027224 */ /* 0x000fc600078e0005 */
[----:B------:R-:W-:Y:S01]  /*2ef0*/  SEL R28, R28, R29, P1 ;  /* 0x0000001d1c1c7207 */ /* 0x000fe20000800000 */
[----:B------:R-:W-:Y:S01]  /*2f00*/  DSETP.MAX.AND P3, P4, R6, R4, PT ;  /* 0x000000040600722a */ /* 0x000fe20003c6f000 */
[----:B------:R-:W-:-:S05]  /*2f10*/  FSEL R3, R3, R2, P1 ;  /* 0x0000000203037208 */ /* 0x000fca0000800000 */
[----:B------:R-:W-:Y:S02]  /*2f20*/  FSEL R7, R7, R5, P3 ;  /* 0x0000000507077208 */ /* 0x000fe40001800000 */
[----:B------:R-:W-:Y:S02]  /*2f30*/  @P2 LOP3.LUT R3, R2, 0x80000, RZ, 0xfc, !PT ;  /* 0x0008000002032812 */ /* 0x000fe400078efcff */
[----:B------:R-:W-:Y:S02]  /*2f40*/  SEL R26, R26, R27, P3 ;  /* 0x0000001b1a1a7207 */ /* 0x000fe40001800000 */
[----:B------:R-:W-:Y:S02]  /*2f50*/  MOV R29, R3 ;  /* 0x00000003001d7202 */ /* 0x000fe40000000f00 */
[----:B------:R-:W-:-:S05]  /*2f60*/  @P4 LOP3.LUT R7, R5, 0x80000, RZ, 0xfc, !PT ;  /* 0x0008000005074812 */ /* 0x000fca00078efcff */
[----:B------:R-:W-:-:S07]  /*2f70*/  IMAD.MOV.U32 R27, RZ, RZ, R7 ;  /* 0x000000ffff1b7224 */ /* 0x000fce00078e0007 */
.L_x_13:
        /* <DEDUP_REMOVED lines=13> */
[----:B------:R-:W-:Y:S01]  /*3050*/  IMAD.MOV.U32 R11, RZ, RZ, R7 ;  /* 0x000000ffff0b7224 */ /* 0x000fe200078e0007 */
[----:B------:R-:W-:Y:S01]  /*3060*/  DSETP.MAX.AND P3, P4, R26, R6, PT ;  /* 0x000000061a00722a */ /* 0x000fe20003c6f000 */
[----:B------:R-:W-:-:S02]  /*3070*/  IMAD.MOV.U32 R9, RZ, RZ, R6 ;  /* 0x000000ffff097224 */ /* 0x000fc400078e0006 */
[----:B------:R-:W-:Y:S01]  /*3080*/  IMAD.MOV.U32 R17, RZ, RZ, R6 ;  /* 0x000000ffff117224 */ /* 0x000fe200078e0006 */
[----:B------:R-:W-:Y:S02]  /*3090*/  FSEL R15, R0, R11, P1 ;  /* 0x0000000b000f7208 */ /* 0x000fe40000800000 */
[----:B------:R-:W-:Y:S02]  /*30a0*/  FSEL R27, R27, R7, P3 ;  /* 0x000000071b1b7208 */ /* 0x000fe40001800000 */
[----:B------:R-:W-:Y:S02]  /*30b0*/  SEL R8, R28, R9, P1 ;  /* 0x000000091c087207 */ /* 0x000fe40000800000 */
[----:B------:R-:W-:Y:S02]  /*30c0*/  SEL R14, R14, R17, P3 ;  /* 0x000000110e0e7207 */ /* 0x000fe40001800000 */
[----:B------:R-:W-:Y:S01]  /*30d0*/  @P2 LOP3.LUT R15, R11, 0x80000, RZ, 0xfc, !PT ;  /* 0x000800000b0f2812 */ /* 0x000fe200078efcff */
[----:B------:R-:W-:Y:S01]  /*30e0*/  IMAD.MOV.U32 R0, RZ, RZ, R8 ;  /* 0x000000ffff007224 */ /* 0x000fe200078e0008 */
[----:B------:R-:W-:Y:S01]  /*30f0*/  @P4 LOP3.LUT R27, R7, 0x80000, RZ, 0xfc, !PT ;  /* 0x00080000071b4812 */ /* 0x000fe200078efcff */
[----:B------:R-:W-:Y:S01]  /*3100*/  IMAD.MOV.U32 R17, RZ, RZ, R14 ;  /* 0x000000ffff117224 */ /* 0x000fe200078e000e */
[----:B------:R-:W0:Y:S01]  /*3110*/  LDS.64 R6, [UR4+0x18] ;  /* 0x00001804ff067984 */ /* 0x000e220008000a00 */
[----:B------:R-:W-:-:S02]  /*3120*/  IMAD.MOV.U32 R9, RZ, RZ, R15 ;  /* 0x000000ffff097224 */ /* 0x000fc400078e000f */
[----:B------:R-:W-:Y:S02]  /*3130*/  IMAD.MOV.U32 R15, RZ, RZ, R27 ;  /* 0x000000ffff0f7224 */ /* 0x000fe400078e001b */
[--C-:B-1----:R-:W-:Y:S02]  /*3140*/  IMAD.MOV.U32 R11, RZ, RZ, R4.reuse ;  /* 0x000000ffff0b7224 */ /* 0x102fe400078e0004 */
[--C-:B------:R-:W-:Y:S02]  /*3150*/  DSETP.MIN.AND P1, P2, R8, R4.reuse, PT ;  /* 0x000000040800722a */ /* 0x100fe40003a20000 */
[----:B------:R-:W-:Y:S01]  /*3160*/  DSETP.MAX.AND P3, P4, R14, R4, PT ;  /* 0x000000040e00722a */ /* 0x000fe20003c6f000 */
[----:B------:R-:W-:Y:S02]  /*3170*/  IMAD.MOV.U32 R8, RZ, RZ, R5 ;  /* 0x000000ffff087224 */ /* 0x000fe400078e0005 */
[----:B------:R-:W-:Y:S01]  /*3180*/  IMAD.MOV.U32 R14, RZ, RZ, R4 ;  /* 0x000000ffff0e7224 */ /* 0x000fe200078e0004 */
[----:B------:R-:W-:-:S02]  /*3190*/  SEL R4, R0, R11, P1 ;  /* 0x0000000b00047207 */ /* 0x000fc40000800000 */
[----:B------:R-:W-:Y:S02]  /*31a0*/  FSEL R9, R9, R8, P1 ;  /* 0x0000000809097208 */ /* 0x000fe40000800000 */
[----:B------:R-:W-:Y:S01]  /*31b0*/  FSEL R15, R15, R5, P3 ;  /* 0x000000050f0f7208 */ /* 0x000fe20001800000 */
[----:B------:R-:W-:-:S03]  /*31c0*/  IMAD.MOV.U32 R0, RZ, RZ, R4 ;  /* 0x000000ffff007224 */ /* 0x000fc600078e0004 */
[----:B------:R-:W-:Y:S02]  /*31d0*/  @P2 LOP3.LUT R9, R8, 0x80000, RZ, 0xfc, !PT ;  /* 0x0008000008092812 */ /* 0x000fe400078efcff */
[----:B------:R-:W-:Y:S02]  /*31e0*/  @P4 LOP3.LUT R15, R5, 0x80000, RZ, 0xfc, !PT ;  /* 0x00080000050f4812 */ /* 0x000fe400078efcff */
[----:B------:R-:W-:Y:S02]  /*31f0*/  MOV R5, R9 ;  /* 0x0000000900057202 */ /* 0x000fe40000000f00 */
[----:B------:R-:W-:Y:S01]  /*3200*/  SEL R8, R17, R14, P3 ;  /* 0x0000000e11087207 */ /* 0x000fe20001800000 */
[----:B------:R-:W-:Y:S02]  /*3210*/  IMAD.MOV.U32 R9, RZ, RZ, R15 ;  /* 0x000000ffff097224 */ /* 0x000fe400078e000f */
[----:B--2---:R-:W-:Y:S01]  /*3220*/  IMAD.MOV.U32 R14, RZ, RZ, R3 ;  /* 0x000000ffff0e7224 */ /* 0x004fe200078e0003 */
[----:B------:R-:W-:Y:S01]  /*3230*/  DSETP.MIN.AND P1, P2, R4, R2, PT ;  /* 0x000000020400722a */ /* 0x000fe20003a20000 */
[----:B------:R-:W-:-:S02]  /*3240*/  IMAD.MOV.U32 R11, RZ, RZ, R9 ;  /* 0x000000ffff0b7224 */ /* 0x000fc400078e0009 */
[----:B------:R-:W-:Y:S01]  /*3250*/  DSETP.MAX.AND P3, P4, R8, R2, PT ;  /* 0x000000020800722a */ /* 0x000fe20003c6f000 */
[----:B------:R-:W-:Y:S02]  /*3260*/  IMAD.MOV.U32 R4, RZ, RZ, R8 ;  /* 0x000000ffff047224 */ /* 0x000fe400078e0008 */
[----:B------:R-:W-:Y:S02]  /*3270*/  IMAD.MOV.U32 R8, RZ, RZ, R3 ;  /* 0x000000ffff087224 */ /* 0x000fe400078e0003 */
[--C-:B------:R-:W-:Y:S02]  /*3280*/  IMAD.MOV.U32 R15, RZ, RZ, R2.reuse ;  /* 0x000000ffff0f7224 */ /* 0x100fe400078e0002 */
[----:B------:R-:W-:Y:S01]  /*3290*/  IMAD.MOV.U32 R9, RZ, RZ, R2 ;  /* 0x000000ffff097224 */ /* 0x000fe200078e0002 */
[----:B------:R-:W-:Y:S01]  /*32a0*/  FSEL R3, R5, R8, P1 ;  /* 0x0000000805037208 */ /* 0x000fe20000800000 */
[--C-:B0-----:R-:W-:Y:S01]  /*32b0*/  IMAD.MOV.U32 R29, RZ, RZ, R6.reuse ;  /* 0x000000ffff1d7224 */ /* 0x101fe200078e0006 */
[----:B------:R-:W-:Y:S01]  /*32c0*/  FSEL R5, R11, R14, P3 ;  /* 0x0000000e0b057208 */ /* 0x000fe20001800000 */
[----:B------:R-:W-:Y:S01]  /*32d0*/  IMAD.MOV.U32 R27, RZ, RZ, R6 ;  /* 0x000000ffff1b7224 */ /* 0x000fe200078e0006 */
[----:B------:R-:W-:-:S02]  /*32e0*/  SEL R4, R4, R15, P3 ;  /* 0x0000000f04047207 */ /* 0x000fc40001800000 */
[----:B------:R-:W-:Y:S02]  /*32f0*/  @P4 LOP3.LUT R5, R14, 0x80000, RZ, 0xfc, !PT ;  /* 0x000800000e054812 */ /* 0x000fe400078efcff */
[----:B------:R-:W-:Y:S01]  /*3300*/  SEL R2, R0, R9, P1 ;  /* 0x0000000900027207 */ /* 0x000fe20000800000 */
[----:B------:R-:W-:Y:S01]  /*3310*/  IMAD.MOV.U32 R0, RZ, RZ, R7 ;  /* 0x000000ffff007224 */ /* 0x000fe200078e0007 */
[----:B------:R-:W-:Y:S01]  /*3320*/  @P2 LOP3.LUT R3, R8, 0x80000, RZ, 0xfc, !PT ;  /* 0x0008000008032812 */ /* 0x000fe200078efcff */
[----:B------:R-:W-:Y:S01]  /*3330*/  IMAD.MOV.U32 R26, RZ, RZ, R4 ;  /* 0x000000ffff1a7224 */ /* 0x000fe200078e0004 */
[----:B------:R-:W-:Y:S01]  /*3340*/  DSETP.MAX.AND P3, P4, R4, R6, PT ;  /* 0x000000060400722a */ /* 0x000fe20003c6f000 */
[----:B------:R-:W-:-:S03]  /*3350*/  IMAD.MOV.U32 R28, RZ, RZ, R2 ;  /* 0x000000ffff1c7224 */ /* 0x000fc600078e0002 */
[----:B------:R-:W-:Y:S02]  /*3360*/  DSETP.MIN.AND P1, P2, R2, R6, PT ;  /* 0x000000060200722a */ /* 0x000fe40003a20000 */
[----:B------:R-:W-:Y:S02]  /*3370*/  FSEL R5, R5, R7, P3 ;  /* 0x0000000705057208 */ /* 0x000fe40001800000 */
[----:B------:R-:W-:Y:S02]  /*3380*/  SEL R26, R26, R27, P3 ;  /* 0x0000001b1a1a7207 */ /* 0x000fe40001800000 */
[----:B------:R-:W-:Y:S02]  /*3390*/  FSEL R3, R3, R0, P1 ;  /* 0x0000000003037208 */ /* 0x000fe40000800000 */
[----:B------:R-:W-:Y:S02]  /*33a0*/  SEL R28, R28, R29, P1 ;  /* 0x0000001d1c1c7207 */ /* 0x000fe40000800000 */
[----:B------:R-:W-:-:S04]  /*33b0*/  @P4 LOP3.LUT R5, R7, 0x80000, RZ, 0xfc, !PT ;  /* 0x0008000007054812 */ /* 0x000fc800078efcff */
[----:B------:R-:W-:Y:S01]  /*33c0*/  @P2 LOP3.LUT R3, R0, 0x80000, RZ, 0xfc, !PT ;  /* 0x0008000000032812 */ /* 0x000fe200078efcff */
[----:B------:R-:W-:-:S03]  /*33d0*/  IMAD.MOV.U32 R27, RZ, RZ, R5 ;  /* 0x000000ffff1b7224 */ /* 0x000fc600078e0005 */
[----:B------:R-:W-:-:S07]  /*33e0*/  MOV R29, R3 ;  /* 0x00000003001d7202 */ /* 0x000fce0000000f00 */
.L_x_14:
[----:B------:R-:W-:Y:S05]  /*33f0*/  @!P0 BRA `(.L_x_10) ;  /* 0x0000000000588947 */ /* 0x000fea0003800000 */
[----:B------:R-:W-:-:S05]  /*3400*/  UMOV UR4, URZ ;  /* 0x000000ff00047c82 */ /* 0x000fca0008000000 */
.L_x_15:
[----:B------:R-:W-:Y:S01]  /*3410*/  ULEA UR11, UR5, UR9, 0x3 ;  /* 0x00000009050b7291 */ /* 0x000fe2000f8e18ff */
[----:B-1----:R-:W-:Y:S01]  /*3420*/  IMAD.MOV.U32 R5, RZ, RZ, R28 ;  /* 0x000000ffff057224 */ /* 0x002fe200078e001c */
[----:B------:R-:W-:Y:S01]  /*3430*/  UIADD3 UR4, UPT, UPT, UR4, 0x1, URZ ;  /* 0x0000000104047890 */ /* 0x000fe2000fffe0ff */
[----:B------:R-:W-:Y:S01]  /*3440*/  IMAD.MOV.U32 R7, RZ, RZ, R29 ;  /* 0x000000ffff077224 */ /* 0x000fe200078e001d */
[----:B------:R-:W-:Y:S01]  /*3450*/  UIADD3 UR5, UPT, UPT, UR5, 0x1, URZ ;  /* 0x0000000105057890 */ /* 0x000fe2000fffe0ff */
[----:B------:R-:W-:Y:S02]  /*3460*/  IMAD.MOV.U32 R4, RZ, RZ, R27 ;  /* 0x000000ffff047224 */ /* 0x000fe400078e001b */
[----:B------:R-:W-:Y:S02]  /*3470*/  IMAD.MOV.U32 R9, RZ, RZ, R26 ;  /* 0x000000ffff097224 */ /* 0x000fe400078e001a */
[----:B------:R-:W0:Y:S02]  /*3480*/  LDS.64 R2, [UR11] ;  /* 0x0000000bff027984 */ /* 0x000e240008000a00 */
[C---:B0-----:R-:W-:Y:S01]  /*3490*/  DSETP.MIN.AND P0, P1, R2.reuse, R28, PT ;  /* 0x0000001c0200722a */ /* 0x041fe20003900000 */
[----:B------:R-:W-:Y:S01]  /*34a0*/  IMAD.MOV.U32 R0, RZ, RZ, R3 ;  /* 0x000000ffff007224 */ /* 0x000fe200078e0003 */
[----:B------:R-:W-:Y:S01]  /*34b0*/  DSETP.MAX.AND P2, P3, R2, R26, PT ;  /* 0x0000001a0200722a */ /* 0x000fe20003b4f000 */
[----:B------:R-:W-:-:S02]  /*34c0*/  IMAD.MOV.U32 R28, RZ, RZ, R2 ;  /* 0x000000ffff1c7224 */ /* 0x000fc400078e0002 */
[----:B------:R-:W-:Y:S01]  /*34d0*/  IMAD.MOV.U32 R26, RZ, RZ, R2 ;  /* 0x000000ffff1a7224 */ /* 0x000fe200078e0002 */
[----:B------:R-:W-:Y:S02]  /*34e0*/  FSEL R29, R0, R7, P0 ;  /* 0x00000007001d7208 */ /* 0x000fe40000000000 */
[----:B------:R-:W-:Y:S02]  /*34f0*/  SEL R28, R28, R5, P0 ;  /* 0x000000051c1c7207 */ /* 0x000fe40000000000 */
[----:B------:R-:W-:Y:S02]  /*3500*/  ISETP.NE.AND P0, PT, R16, UR4, PT ;  /* 0x0000000410007c0c */ /* 0x000fe4000bf05270 */
[----:B------:R-:W-:Y:S02]  /*3510*/  FSEL R27, R3, R4, P2 ;  /* 0x00000004031b7208 */ /* 0x000fe40001000000 */
[----:B------:R-:W-:Y:S02]  /*3520*/  SEL R26, R26, R9, P2 ;  /* 0x000000091a1a7207 */ /* 0x000fe40001000000 */
[----:B------:R-:W-:-:S02]  /*3530*/  @P1 LOP3.LUT R29, R7, 0x80000, RZ, 0xfc, !PT ;  /* 0x00080000071d1812 */ /* 0x000fc400078efcff */
[----:B------:R-:W-:-:S05]  /*3540*/  @P3 LOP3.LUT R27, R4, 0x80000, RZ, 0xfc, !PT ;  /* 0x00080000041b3812 */ /* 0x000fca00078efcff */
[----:B------:R-:W-:Y:S05]  /*3550*/  @P0 BRA `(.L_x_15) ;  /* 0xfffffffc00ac0947 */ /* 0x000fea000383ffff */
.L_x_10:
[----:B------:R-:W2:Y:S01]  /*3560*/  LDCU UR4, c[0x0][0x3a4] ;  /* 0x00007480ff0477ac */ /* 0x000ea20008000800 */
[----:B------:R-:W-:Y:S01]  /*3570*/  DSETP.NEU.AND P0, PT, R26, R28, PT ;  /* 0x0000001c1a00722a */ /* 0x000fe20003f0d000 */
[----:B01----:R-:W-:Y:S01]  /*3580*/  CS2R R4, SRZ ;  /* 0x0000000000047805 */ /* 0x003fe2000001ff00 */
[----:B--2---:R-:W0:-:S12]  /*3590*/  F2F.F64.F32 R18, UR4 ;  /* 0x0000000400127d10 */ /* 0x004e180008201800 */
[----:B------:R-:W-:Y:S05]  /*35a0*/  @!P0 BRA `(.L_x_16) ;  /* 0x0000000000708947 */ /* 0x000fea0003800000 */
[----:B------:R-:W-:Y:S01]  /*35b0*/  DADD R8, -R28, R26 ;  /* 0x000000001c087229 */ /* 0x000fe2000000011a */
[----:B------:R-:W-:Y:S01]  /*35c0*/  ULEA UR4, UR8, UR9, 0x3 ;  /* 0x0000000908047291 */ /* 0x000fe2000f8e18ff */
[----:B------:R-:W-:-:S04]  /*35d0*/  IMAD.MOV.U32 R4, RZ, RZ, 0x1 ;  /* 0x00000001ff047424 */ /* 0x000fc800078e00ff */
[----:B------:R-:W1:Y:S04]  /*35e0*/  MUFU.RCP64H R5, R9 ;  /* 0x0000000900057308 */ /* 0x000e680000001800 */
[----:B------:R-:W2:Y:S01]  /*35f0*/  LDS.64 R2, [UR4+-0x8] ;  /* 0xfffff804ff027984 */ /* 0x000ea20008000a00 */
[----:B-1----:R-:W-:-:S08]  /*3600*/  DFMA R6, -R8, R4, 1 ;  /* 0x3ff000000806742b */ /* 0x002fd00000000104 */
[----:B------:R-:W-:-:S08]  /*3610*/  DFMA R6, R6, R6, R6 ;  /* 0x000000060606722b */ /* 0x000fd00000000006 */
[----:B------:R-:W-:-:S08]  /*3620*/  DFMA R6, R4, R6, R4 ;  /* 0x000000060406722b */ /* 0x000fd00000000004 */
[----:B------:R-:W-:Y:S02]  /*3630*/  DFMA R4, -R8, R6, 1 ;  /* 0x3ff000000804742b */ /* 0x000fe40000000106 */
[----:B--2---:R-:W-:-:S06]  /*3640*/  DADD R14, -R28, R2 ;  /* 0x000000001c0e7229 */ /* 0x004fcc0000000102 */
[----:B------:R-:W-:-:S04]  /*3650*/  DFMA R4, R6, R4, R6 ;  /* 0x000000040604722b */ /* 0x000fc80000000006 */
[----:B------:R-:W-:-:S04]  /*3660*/  FSETP.GEU.AND P1, PT, |R15|, 6.5827683646048100446e-37, PT ;  /* 0x036000000f00780b */ /* 0x000fc80003f2e200 */
[----:B------:R-:W-:-:S08]  /*3670*/  DMUL R2, R14, R4 ;  /* 0x000000040e027228 */ /* 0x000fd00000000000 */
[----:B------:R-:W-:-:S08]  /*3680*/  DFMA R6, -R8, R2, R14 ;  /* 0x000000020806722b */ /* 0x000fd0000000010e */
[----:B------:R-:W-:-:S10]  /*3690*/  DFMA R2, R4, R6, R2 ;  /* 0x000000060402722b */ /* 0x000fd40000000002 */
[----:B------:R-:W-:-:S05]  /*36a0*/  FFMA R0, RZ, R9, R3 ;  /* 0x00000009ff007223 */ /* 0x000fca0000000003 */
[----:B------:R-:W-:-:S13]  /*36b0*/  FSETP.GT.AND P0, PT, |R0|, 1.469367938527859385e-39, PT ;  /* 0x001000000000780b */ /* 0x000fda0003f04200 */
[----:B------:R-:W-:Y:S05]  /*36c0*/  @P0 BRA P1, `(.L_x_17) ;  /* 0x0000000000200947 */ /* 0x000fea0000800000 */
[----:B------:R-:W-:Y:S01]  /*36d0*/  IMAD.MOV.U32 R5, RZ, RZ, R14 ;  /* 0x000000ffff057224 */ /* 0x000fe200078e000e */
[----:B------:R-:W-:Y:S01]  /*36e0*/  MOV R3, 0x3730 ;  /* 0x0000373000037802 */ /* 0x000fe20000000f00 */
[----:B------:R-:W-:Y:S02]  /*36f0*/  IMAD.MOV.U32 R4, RZ, RZ, R15 ;  /* 0x000000ffff047224 */ /* 0x000fe400078e000f */
[----:B------:R-:W-:Y:S02]  /*3700*/  IMAD.MOV.U32 R7, RZ, RZ, R8 ;  /* 0x000000ffff077224 */ /* 0x000fe400078e0008 */
[----:B------:R-:W-:-:S07]  /*3710*/  IMAD.MOV.U32 R6, RZ, RZ, R9 ;  /* 0x000000ffff067224 */ /* 0x000fce00078e0009 */
[----:B0-----:R-:W-:Y:S05]  /*3720*/  CALL.REL.NOINC `($__internal_0_$__cuda_sm20_div_rn_f64_full) ;  /* 0x0000003c00f47944 */ /* 0x001fea0003c00000 */
[----:B------:R-:W-:Y:S01]  /*3730*/  MOV R2, UR8 ;  /* 0x0000000800027c02 */ /* 0x000fe20008000f00 */
[----:B------:R-:W-:-:S07]  /*3740*/  IMAD.U32 R3, RZ, RZ, UR9 ;  /* 0x00000009ff037e24 */ /* 0x000fce000f8e00ff */
.L_x_17:
[----:B------:R-:W-:Y:S02]  /*3750*/  IMAD.MOV.U32 R4, RZ, RZ, R2 ;  /* 0x000000ffff047224 */ /* 0x000fe400078e0002 */
[----:B------:R-:W-:-:S07]  /*3760*/  IMAD.MOV.U32 R5, RZ, RZ, R3 ;  /* 0x000000ffff057224 */ /* 0x000fce00078e0003 */
.L_x_16:
[----:B------:R-:W1:Y:S01]  /*3770*/  LDC.64 R14, c[0x0][0x398] ;  /* 0x0000e600ff0e7b82 */ /* 0x000e620000000a00 */
[----:B------:R-:W-:-:S07]  /*3780*/  UIADD3 UR4, UPT, UPT, UR15, -0x2, URZ ;  /* 0xfffffffe0f047890 */ /* 0x000fce000fffe0ff */
[----:B------:R-:W2:Y:S08]  /*3790*/  LDC.64 R2, c[0x0][0x390] ;  /* 0x0000e400ff027b82 */ /* 0x000eb00000000a00 */
[----:B------:R-:W3:Y:S01]  /*37a0*/  LDC.64 R8, c[0x0][0x3b0] ;  /* 0x0000ec00ff087b82 */ /* 0x000ee20000000a00 */
[----:B-1----:R-:W-:-:S13]  /*37b0*/  R2UR UR5, R14 ;  /* 0x000000000e0572ca */ /* 0x002fda00000e0000 */
[----:B------:R-:W-:-:S06]  /*37c0*/  UIMAD UR4, UR4, UR5, UR14 ;  /* 0x00000005040472a4 */ /* 0x000fcc000f8e020e */
[----:B------:R-:W-:-:S04]  /*37d0*/  IMAD.U32 R7, RZ, RZ, UR4 ;  /* 0x00000004ff077e24 */ /* 0x000fc8000f8e00ff */
[----:B--2---:R-:W-:-:S05]  /*37e0*/  IMAD.WIDE R2, R7, 0x4, R2 ;  /* 0x0000000407027825 */ /* 0x004fca00078e0202 */
[----:B------:R-:W2:Y:S01]  /*37f0*/  LDG.E.CONSTANT R0, desc[UR12][R2.64] ;  /* 0x0000000c02007981 */ /* 0x000ea2000c1e9900 */
[----:B0-----:R-:W-:Y:S01]  /*3800*/  DFMA R6, R4, R18, 1 ;  /* 0x3ff000000406742b */ /* 0x001fe20000000012 */
[----:B------:R-:W-:Y:S01]  /*3810*/  IMAD.U32 R21, RZ, RZ, UR5 ;  /* 0x00000005ff157e24 */ /* 0x000fe2000f8e00ff */
[----:B------:R-:W-:-:S03]  /*3820*/  ISETP.LE.AND P0, PT, R15, UR15, PT ;  /* 0x0000000f0f007c0c */ /* 0x000fc6000bf03270 */
[----:B------:R-:W-:-:S03]  /*3830*/  VIADD R11, R21, UR4 ;  /* 0x00000004150b7c36 */ /* 0x000fc60008000000 */
[----:B------:R-:W-:Y:S01]  /*3840*/  DMUL R6, R6, UR6 ;  /* 0x0000000606067c28 */ /* 0x000fe20008000000 */
[----:B---3--:R-:W-:Y:S01]  /*3850*/  IMAD.WIDE R8, R11, 0x4, R8 ;  /* 0x000000040b087825 */ /* 0x008fe200078e0208 */
[----:B--2---:R-:W0:Y:S06]  /*3860*/  F2F.F64.F32 R4, R0 ;  /* 0x0000000000047310 */ /* 0x004e2c0000201800 */
[----:B0-----:R-:W-:-:S06]  /*3870*/  DMUL R16, R4, R6 ;  /* 0x0000000604107228 */ /* 0x001fcc0000000000 */
[----:B------:R-:W0:Y:S02]  /*3880*/  F2F.F32.F64 R5, R16 ;  /* 0x0000001000057310 */ /* 0x000e240000301000 */
[----:B0-----:R0:W-:Y:S01]  /*3890*/  STG.E desc[UR12][R8.64], R5 ;  /* 0x0000000508007986 */ /* 0x0011e2000c10190c */
[----:B------:R-:W-:Y:S05]  /*38a0*/  @P0 EXIT ;  /* 0x000000000000094d */ /* 0x000fea0003800000 */
[----:B------:R-:W1:Y:S02]  /*38b0*/  LDCU UR4, c[0x0][0x3a0] ;  /* 0x00007400ff0477ac */ /* 0x000e640008000800 */
[----:B-1----:R-:W-:-:S09]  /*38c0*/  UISETP.GE.AND UP0, UPT, UR4, 0x2, UPT ;  /* 0x000000020400788c */ /* 0x002fd2000bf06270 */
[----:B------:R-:W-:Y:S05]  /*38d0*/  BRA.U !UP0, `(.L_x_18) ;  /* 0x00000029080c7547 */ /* 0x000fea000b800000 */
[----:B------:R-:W1:Y:S01]  /*38e0*/  S2UR UR5, SR_CgaCtaId ;  /* 0x00000000000579c3 */ /* 0x000e620000008800 */
[----:B------:R-:W-:Y:S02]  /*38f0*/  UMOV UR4, 0x400 ;  /* 0x0000040000047882 */ /* 0x000fe40000000000 */
[----:B-1----:R-:W-:-:S12]  /*3900*/  ULEA UR11, UR5, UR4, 0x18 ;  /* 0x00000004050b7291 */ /* 0x002fd8000f8ec0ff */
.L_x_25:
[----:B-1----:R-:W1:Y:S01]  /*3910*/  LDCU UR10, c[0x0][0x398] ;  /* 0x00007300ff0a77ac */ /* 0x002e620008000800 */
[----:B------:R-:W2:Y:S01]  /*3920*/  LDC.64 R6, c[0x0][0x380] ;  /* 0x0000e000ff067b82 */ /* 0x000ea20000000a00 */
[----:B------:R-:W3:Y:S01]  /*3930*/  LDCU.64 UR4, c[0x0][0x390] ;  /* 0x00007200ff0477ac */ /* 0x000ee20008000a00 */
[----:B------:R-:W-:-:S06]  /*3940*/  UIADD3 UR8, UPT, UPT, UR15, -0x1, URZ ;  /* 0xffffffff0f087890 */ /* 0x000fcc000fffe0ff */
[----:B------:R-:W4:Y:S08]  /*3950*/  LDC.64 R2, c[0x0][0x388] ;  /* 0x0000e200ff027b82 */ /* 0x000f300000000a00 */
[----:B------:R-:W5:Y:S01]  /*3960*/  LDC R0, c[0x0][0x3a0] ;  /* 0x0000e800ff007b82 */ /* 0x000f620000000800 */
[----:B-1----:R-:W-:-:S04]  /*3970*/  UIMAD UR8, UR8, UR10, UR14 ;  /* 0x0000000a080872a4 */ /* 0x002fc8000f8e020e */
[----:B------:R-:W-:Y:S02]  /*3980*/  UIADD3 UR10, UPT, UPT, UR8, UR10, URZ ;  /* 0x0000000a080a7290 */ /* 0x000fe4000fffe0ff */
[----:B---3--:R-:W-:-:S04]  /*3990*/  UIMAD.WIDE UR4, UR8, 0x4, UR4 ;  /* 0x00000004080478a5 */ /* 0x008fc8000f8e0204 */
[----:B0-----:R-:W-:Y:S02]  /*39a0*/  IMAD.U32 R5, RZ, RZ, UR10 ;  /* 0x0000000aff057e24 */ /* 0x001fe4000f8e00ff */
[----:B------:R-:W-:Y:S02]  /*39b0*/  IMAD.U32 R8, RZ, RZ, UR4 ;  /* 0x00000004ff087e24 */ /* 0x000fe4000f8e00ff */
[----:B--2---:R-:W-:-:S04]  /*39c0*/  IMAD.WIDE R6, R5, 0x4, R6 ;  /* 0x0000000405067825 */ /* 0x004fc800078e0206 */
[----:B------:R-:W-:Y:S02]  /*39d0*/  IMAD.U32 R9, RZ, RZ, UR5 ;  /* 0x00000005ff097e24 */ /* 0x000fe4000f8e00ff */
[----:B----4-:R-:W-:Y:S01]  /*39e0*/  IMAD.WIDE R2, R5, 0x4, R2 ;  /* 0x0000000405027825 */ /* 0x010fe200078e0202 */
[----:B------:R-:W2:Y:S04]  /*39f0*/  LDG.E.CONSTANT R6, desc[UR12][R6.64] ;  /* 0x0000000c06067981 */ /* 0x000ea8000c1e9900 */
[----:B------:R-:W3:Y:S04]  /*3a00*/  LDG.E.CONSTANT R8, desc[UR12][R8.64] ;  /* 0x0000000c08087981 */ /* 0x000ee8000c1e9900 */
[----:B------:R0:W4:Y:S01]  /*3a10*/  LDG.E.CONSTANT R12, desc[UR12][R2.64] ;  /* 0x0000000c020c7981 */ /* 0x000122000c1e9900 */
[----:B-----5:R-:W-:-:S04]  /*3a20*/  IABS R13, R0 ;  /* 0x00000000000d7213 */ /* 0x020fc80000000000 */
[----:B------:R-:W1:Y:S08]  /*3a30*/  I2F.RP R11, R13 ;  /* 0x0000000d000b7306 */ /* 0x000e700000209400 */
[----:B-1----:R-:W1:Y:S02]  /*3a40*/  MUFU.RCP R11, R11 ;  /* 0x0000000b000b7308 */ /* 0x002e640000001000 */
[----:B-1----:R-:W-:-:S06]  /*3a50*/  VIADD R4, R11, 0xffffffe ;  /* 0x0ffffffe0b047836 */ /* 0x002fcc0000000000 */
[----:B------:R1:W5:Y:S01]  /*3a60*/  F2I.FTZ.U32.TRUNC.NTZ R5, R4 ;  /* 0x0000000400057305 */ /* 0x000362000021f000 */
[----:B------:R-:W-:Y:S02]  /*3a70*/  VIADD R10, R10, 0x1 ;  /* 0x000000010a0a7836 */ /* 0x000fe40000000000 */
[----:B-1----:R-:W-:Y:S02]  /*3a80*/  IMAD.MOV.U32 R4, RZ, RZ, RZ ;  /* 0x000000ffff047224 */ /* 0x002fe400078e00ff */
[----:B-----5:R-:W-:-:S04]  /*3a90*/  IMAD.MOV R14, RZ, RZ, -R5 ;  /* 0x000000ffff0e7224 */ /* 0x020fc800078e0a05 */
[----:B0-----:R-:W-:Y:S01]  /*3aa0*/  IMAD R3, R14, R13, RZ ;  /* 0x0000000d0e037224 */ /* 0x001fe200078e02ff */
[----:B------:R-:W-:-:S03]  /*3ab0*/  IABS R2, R10 ;  /* 0x0000000a00027213 */ /* 0x000fc60000000000 */
[----:B------:R-:W-:-:S06]  /*3ac0*/  IMAD.HI.U32 R5, R5, R3, R4 ;  /* 0x0000000305057227 */ /* 0x000fcc00078e0004 */
[----:B------:R-:W-:-:S05]  /*3ad0*/  IMAD.HI.U32 R5, R5, R2, RZ ;  /* 0x0000000205057227 */ /* 0x000fca00078e00ff */
[----:B------:R-:W-:-:S05]  /*3ae0*/  IADD3 R5, PT, PT, -R5, RZ, RZ ;  /* 0x000000ff05057210 */ /* 0x000fca0007ffe1ff */
[----:B------:R-:W-:-:S05]  /*3af0*/  IMAD R2, R13, R5, R2 ;  /* 0x000000050d027224 */ /* 0x000fca00078e0202 */
[----:B------:R-:W-:-:S13]  /*3b00*/  ISETP.GT.U32.AND P0, PT, R13, R2, PT ;  /* 0x000000020d00720c */ /* 0x000fda0003f04070 */
[----:B------:R-:W-:-:S05]  /*3b10*/  @!P0 IMAD.IADD R2, R2, 0x1, -R13 ;  /* 0x0000000102028824 */ /* 0x000fca00078e0a0d */
[----:B------:R-:W-:Y:S02]  /*3b20*/  ISETP.GT.U32.AND P1, PT, R13, R2, PT ;  /* 0x000000020d00720c */ /* 0x000fe40003f24070 */
[----:B------:R-:W-:Y:S02]  /*3b30*/  ISETP.GE.AND P2, PT, R10, RZ, PT ;  /* 0x000000ff0a00720c */ /* 0x000fe40003f46270 */
[----:B------:R-:W-:-:S09]  /*3b40*/  ISETP.NE.AND P0, PT, R0, RZ, PT ;  /* 0x000000ff0000720c */ /* 0x000fd20003f05270 */
[----:B------:R-:W-:-:S04]  /*3b50*/  @!P1 IMAD.IADD R2, R2, 0x1, -R13 ;  /* 0x0000000102029824 */ /* 0x000fc800078e0a0d */
[----:B------:R-:W-:-:S04]  /*3b60*/  IMAD.MOV.U32 R10, RZ, RZ, R2 ;  /* 0x000000ffff0a7224 */ /* 0x000fc800078e0002 */
[----:B------:R-:W-:Y:S01]  /*3b70*/  @!P2 IMAD.MOV R10, RZ, RZ, -R10 ;  /* 0x000000ffff0aa224 */ /* 0x000fe200078e0a0a */
[----:B------:R-:W-:-:S04]  /*3b80*/  @!P0 LOP3.LUT R10, RZ, R0, RZ, 0x33, !PT ;  /* 0x00000000ff0a8212 */ /* 0x000fc800078e33ff */
[----:B------:R-:W-:-:S05]  /*3b90*/  LEA R7, R10, UR11, 0x3 ;  /* 0x0000000b0a077c11 */ /* 0x000fca000f8e18ff */
[----:B------:R-:W0:Y:S01]  /*3ba0*/  LDS.64 R2, [R7] ;  /* 0x0000000007027984 */ /* 0x000e220000000a00 */
[----:B--2---:R-:W-:Y:S08]  /*3bb0*/  F2F.F64.F32 R4, R6 ;  /* 0x0000000600047310 */ /* 0x004ff00000201800 */
[----:B---3--:R-:W1:Y:S08]  /*3bc0*/  F2F.F64.F32 R8, R8 ;  /* 0x0000000800087310 */ /* 0x008e700000201800 */
[----:B----4-:R-:W2:Y:S01]  /*3bd0*/  F2F.F64.F32 R12, R12 ;  /* 0x0000000c000c7310 */ /* 0x010ea20000201800 */
[----:B-1----:R-:W-:-:S02]  /*3be0*/  DADD R14, -R8, R4 ;  /* 0x00000000080e7229 */ /* 0x002fc40000000104 */
[----:B--2---:R-:W-:-:S08]  /*3bf0*/  DADD R20, -R8, R12 ;  /* 0x0000000008147229 */ /* 0x004fd0000000010c */
[----:B------:R-:W-:Y:S01]  /*3c00*/  DSETP.MAX.AND P0, P1, |R14|, |R20|, PT ;  /* 0x400000140e00722a */ /* 0x000fe2000390f200 */
[----:B------:R-:W-:Y:S02]  /*3c10*/  IMAD.MOV.U32 R11, RZ, RZ, R15 ;  /* 0x000000ffff0b7224 */ /* 0x000fe400078e000f */
[----:B------:R-:W-:Y:S01]  /*3c20*/  IMAD.MOV.U32 R22, RZ, RZ, R21 ;  /* 0x000000ffff167224 */ /* 0x000fe200078e0015 */
[----:B------:R-:W-:Y:S02]  /*3c30*/  DADD R4, R4, -R12 ;  /* 0x0000000004047229 */ /* 0x000fe4000000080c */
[----:B------:R-:W-:Y:S02]  /*3c40*/  SEL R12, R14, R20, P0 ;  /* 0x000000140e0c7207 */ /* 0x000fe40000000000 */
[----:B------:R-:W-:-:S06]  /*3c50*/  FSEL R13, |R11|, |R22|, P0 ;  /* 0x400000160b0d7208 */ /* 0x000fcc0000000200 */
[----:B------:R-:W-:Y:S01]  /*3c60*/  @P1 LOP3.LUT R13, R22, 0x80000, RZ, 0xfc, !PT ;  /* 0x00080000160d1812 */ /* 0x000fe200078efcff */
[----:B0-----:R-:W-:-:S05]  /*3c70*/  DSETP.GE.AND P0, PT, R2, R26, PT ;  /* 0x0000001a0200722a */ /* 0x001fca0003f06000 */
[----:B------:R-:W-:Y:S02]  /*3c80*/  DSETP.MAX.AND P1, P2, R4, R12, PT ;  /* 0x0000000c0400722a */ /* 0x000fe40003a2f000 */
[----:B------:R-:W-:Y:S01]  /*3c90*/  DSETP.LE.OR P0, PT, R2, R28, P0 ;  /* 0x0000001c0200722a */ /* 0x000fe20000703400 */
[----:B------:R-:W-:Y:S02]  /*3ca0*/  IMAD.MOV.U32 R2, RZ, RZ, R5 ;  /* 0x000000ffff027224 */ /* 0x000fe400078e0005 */
[----:B------:R-:W-:Y:S01]  /*3cb0*/  IMAD.MOV.U32 R3, RZ, RZ, R13 ;  /* 0x000000ffff037224 */ /* 0x000fe200078e000d */
[----:B------:R-:W-:-:S04]  /*3cc0*/  SEL R20, R4, R12, P1 ;  /* 0x0000000c04147207 */ /* 0x000fc80000800000 */
[----:B------:R-:W-:-:S04]  /*3cd0*/  FSEL R21, R2, R3, P1 ;  /* 0x0000000302157208 */ /* 0x000fc80000800000 */
[----:B------:R-:W-:-:S05]  /*3ce0*/  @P2 LOP3.LUT R21, R3, 0x80000, RZ, 0xfc, !PT ;  /* 0x0008000003152812 */ /* 0x000fca00078efcff */
[----:B------:R0:W-:Y:S01]  /*3cf0*/  STS.64 [R7], R20 ;  /* 0x0000001407007388 */ /* 0x0001e20000000a00 */
[C---:B------:R-:W-:Y:S01]  /*3d00*/  @!P0 DSETP.MIN.AND P1, P2, R20.reuse, R28, PT ;  /* 0x0000001c1400822a */ /* 0x040fe20003a20000 */
[----:B------:R-:W-:Y:S02]  /*3d10*/  @!P0 IMAD.MOV.U32 R3, RZ, RZ, R28 ;  /* 0x000000ffff038224 */ /* 0x000fe400078e001c */
[--C-:B------:R-:W-:Y:S01]  /*3d20*/  @!P0 IMAD.MOV.U32 R2, RZ, RZ, R20.reuse ;  /* 0x000000ffff028224 */ /* 0x100fe200078e0014 */
[----:B------:R-:W-:Y:S01]  /*3d30*/  @!P0 DSETP.MAX.AND P3, P4, R20, R26, PT ;  /* 0x0000001a1400822a */ /* 0x000fe20003c6f000 */
[----:B------:R-:W-:Y:S01]  /*3d40*/  @!P0 IMAD.MOV.U32 R5, RZ, RZ, R27 ;  /* 0x000000ffff058224 */ /* 0x000fe200078e001b */
[----:B------:R-:W-:Y:S02]  /*3d50*/  @!P0 MOV R4, R21 ;  /* 0x0000001500048202 */ /* 0x000fe40000000f00 */
[----:B------:R-:W-:Y:S01]  /*3d60*/  @!P0 SEL R28, R2, R3, P1 ;  /* 0x00000003021c8207 */ /* 0x000fe20000800000 */
[----:B------:R-:W-:Y:S01]  /*3d70*/  @!P0 IMAD.MOV.U32 R2, RZ, RZ, R21 ;  /* 0x000000ffff028224 */ /* 0x000fe200078e0015 */
[----:B------:R-:W-:Y:S01]  /*3d80*/  @!P0 FSEL R6, R4, R5, P3 ;  /* 0x0000000504068208 */ /* 0x000fe20001800000 */
[----:B------:R-:W-:Y:S01]  /*3d90*/  @!P0 IMAD.MOV.U32 R4, RZ, RZ, R20 ;  /* 0x000000ffff048224 */ /* 0x000fe200078e0014 */
[----:B------:R-:W-:-:S02]  /*3da0*/  @!P0 LOP3.LUT R3, R29, 0x80000, RZ, 0xfc, !PT ;  /* 0x000800001d038812 */ /* 0x000fc400078efcff */
[----:B------:R-:W-:Y:S02]  /*3db0*/  @!P0 FSEL R2, R2, R29, P1 ;  /* 0x0000001d02028208 */ /* 0x000fe40000800000 */
[----:B------:R-:W-:Y:S02]  /*3dc0*/  @!P0 LOP3.LUT R5, R5, 0x80000, RZ, 0xfc, !PT ;  /* 0x0008000005058812 */ /* 0x000fe400078efcff */
[----:B------:R-:W-:Y:S02]  /*3dd0*/  @!P0 SEL R26, R4, R26, P3 ;  /* 0x0000001a041a8207 */ /* 0x000fe40001800000 */
[----:B------:R-:W-:Y:S02]  /*3de0*/  @!P0 SEL R29, R3, R2, P2 ;  /* 0x00000002031d8207 */ /* 0x000fe40001000000 */
[----:B------:R-:W-:Y:S01]  /*3df0*/  @!P0 SEL R27, R5, R6, P4 ;  /* 0x00000006051b8207 */ /* 0x000fe20002000000 */
[----:B0-----:R-:W-:Y:S06]  /*3e00*/  @!P0 BRA `(.L_x_19) ;  /* 0x00000020001c8947 */ /* 0x001fec0003800000 */
[----:B------:R-:W0:Y:S01]  /*3e10*/  S2UR UR4, SR_CgaCtaId ;  /* 0x00000000000479c3 */ /* 0x000e220000008800 */
[----:B------:R-:W-:Y:S01]  /*3e20*/  UMOV UR11, 0x400 ;  /* 0x00000400000b7882 */ /* 0x000fe20000000000 */
[----:B------:R-:W-:-:S05]  /*3e30*/  VIADD R2, R0, 0xfffffffe ;  /* 0xfffffffe00027836 */ /* 0x000fca0000000000 */
[----:B------:R-:W-:Y:S01]  /*3e40*/  ISETP.GE.U32.AND P0, PT, R2, 0xf, PT ;  /* 0x0000000f0200780c */ /* 0x000fe20003f06070 */
[----:B0-----:R-:W-:-:S03]  /*3e50*/  ULEA UR11, UR4, UR11, 0x18 ;  /* 0x0000000b040b7291 */ /* 0x001fc6000f8ec0ff */
[----:B------:R-:W-:-:S06]  /*3e60*/  UMOV UR4, 0x1 ;  /* 0x0000000100047882 */ /* 0x000fcc0000000000 */
[----:B------:R-:W0:Y:S02]  /*3e70*/  LDS.64 R26, [UR11] ;  /* 0x0000000bff1a7984 */ /* 0x000e240008000a00 */
[----:B0-----:R-:W-:Y:S02]  /*3e80*/  IMAD.MOV.U32 R28, RZ, RZ, R26 ;  /* 0x000000ffff1c7224 */ /* 0x001fe400078e001a */
[----:B------:R-:W-:Y:S01]  /*3e90*/  IMAD.MOV.U32 R29, RZ, RZ, R27 ;  /* 0x000000ffff1d7224 */ /* 0x000fe200078e001b */
[----:B------:R-:W-:Y:S06]  /*3ea0*/  @!P0 BRA `(.L_x_20) ;  /* 0x0000001000008947 */ /* 0x000fec0003800000 */
[----:B------:R-:W-:Y:S01]  /*3eb0*/  VIADD R2, R0, 0xffffffff ;  /* 0xffffffff00027836 */ /* 0x000fe20000000000 */
[----:B------:R-:W-:Y:S01]  /*3ec0*/  UIADD3 UR5, UPT, UPT, UR11, 0x40, URZ ;  /* 0x000000400b057890 */ /* 0x000fe2000fffe0ff */
[----:B------:R-:W-:Y:S01]  /*3ed0*/  IMAD.MOV.U32 R28, RZ, RZ, R26 ;  /* 0x000000ffff1c7224 */ /* 0x000fe200078e001a */
[----:B------:R-:W-:Y:S01]  /*3ee0*/  UMOV UR4, URZ ;  /* 0x000000ff00047c82 */ /* 0x000fe20008000000 */
[----:B------:R-:W-:Y:S01]  /*3ef0*/  IMAD.MOV.U32 R29, RZ, RZ, R27 ;  /* 0x000000ffff1d7224 */ /* 0x000fe200078e001b */
[----:B------:R-:W-:-:S05]  /*3f00*/  LOP3.LUT R2, R2, 0xfffffff0, RZ, 0xc0, !PT ;  /* 0xfffffff002027812 */ /* 0x000fca00078ec0ff */
[----:B------:R-:W-:-:S07]  /*3f10*/  IMAD.MOV R2, RZ, RZ, -R2 ;  /* 0x000000ffff027224 */ /* 0x000fce00078e0a02 */
.L_x_21:
[----:B------:R-:W0:Y:S01]  /*3f20*/  LDS.64 R12, [UR5+-0x38] ;  /* 0xffffc805ff0c7984 */ /* 0x000e220008000a00 */
[----:B------:R-:W-:Y:S01]  /*3f30*/  IMAD.MOV.U32 R14, RZ, RZ, R29 ;  /* 0x000000ffff0e7224 */ /* 0x000fe200078e001d */
[----:B------:R-:W-:Y:S01]  /*3f40*/  UIADD3 UR4, UPT, UPT, UR4, 0x10, URZ ;  /* 0x0000001004047890 */ /* 0x000fe2000fffe0ff */
[----:B------:R-:W-:Y:S01]  /*3f50*/  IMAD.MOV.U32 R25, RZ, RZ, R26 ;  /* 0x000000ffff197224 */ /* 0x000fe200078e001a */
[----:B------:R-:W1:Y:S01]  /*3f60*/  LDS.128 R4, [UR5+-0x30] ;  /* 0xffffd005ff047984 */ /* 0x000e620008000c00 */
[----:B------:R-:W-:Y:S01]  /*3f70*/  VIADD R2, R2, 0x10 ;  /* 0x0000001002027836 */ /* 0x000fe20000000000 */
[C---:B0-----:R-:W-:Y:S01]  /*3f80*/  DSETP.MIN.AND P1, P2, R12.reuse, R28, PT ;  /* 0x0000001c0c00722a */ /* 0x041fe20003a20000 */
[----:B------:R-:W-:Y:S01]  /*3f90*/  IMAD.MOV.U32 R3, RZ, RZ, R13 ;  /* 0x000000ffff037224 */ /* 0x000fe200078e000d */
[----:B------:R-:W-:Y:S01]  /*3fa0*/  DSETP.MAX.AND P3, P0, R12, R26, PT ;  /* 0x0000001a0c00722a */ /* 0x000fe2000386f000 */
[----:B------:R-:W-:Y:S01]  /*3fb0*/  MOV R24, R12 ;  /* 0x0000000c00187202 */ /* 0x000fe20000000f00 */
[----:B-1----:R-:W-:-:S02]  /*3fc0*/  IMAD.MOV.U32 R26, RZ, RZ, R5 ;  /* 0x000000ffff1a7224 */ /* 0x002fc400078e0005 */
[----:B------:R-:W-:Y:S01]  /*3fd0*/  FSEL R23, R3, R14, P1 ;  /* 0x0000000e03177208 */ /* 0x000fe20000800000 */
[----:B------:R-:W-:Y:S01]  /*3fe0*/  IMAD.MOV.U32 R3, RZ, RZ, R12 ;  /* 0x000000ffff037224 */ /* 0x000fe200078e000c */
[----:B------:R-:W-:-:S04]  /*3ff0*/  SEL R24, R24, R25, P3 ;  /* 0x0000001918187207 */ /* 0x000fc80001800000 */
[----:B------:R-:W-:Y:S02]  /*4000*/  SEL R22, R3, R28, P1 ;  /* 0x0000001c03167207 */ /* 0x000fe40000800000 */
[----:B------:R-:W-:Y:S02]  /*4010*/  @P2 LOP3.LUT R23, R14, 0x80000, RZ, 0xfc, !PT ;  /* 0x000800000e172812 */ /* 0x000fe400078efcff */
[----:B------:R-:W-:Y:S02]  /*4020*/  FSEL R3, R13, R27, P3 ;  /* 0x0000001b0d037208 */ /* 0x000fe40001800000 */
[----:B------:R-:W-:Y:S01]  /*4030*/  @P0 LOP3.LUT R3, R27, 0x80000, RZ, 0xfc, !PT ;  /* 0x000800001b030812 */ /* 0x000fe200078efcff */
[----:B------:R-:W0:Y:S01]  /*4040*/  LDS.128 R12, [UR5+-0x20] ;  /* 0xffffe005ff0c7984 */ /* 0x000e220008000c00 */
[----:B------:R-:W-:-:S03]  /*4050*/  DSETP.MIN.AND P2, P3, R22, R4, PT ;  /* 0x000000041600722a */ /* 0x000fc60003b40000 */
[----:B------:R-:W-:Y:S02]  /*4060*/  IMAD.MOV.U32 R25, RZ, RZ, R3 ;  /* 0x000000ffff197224 */ /* 0x000fe400078e0003 */
[----:B------:R-:W-:-:S04]  /*4070*/  IMAD.MOV.U32 R3, RZ, RZ, R23 ;  /* 0x000000ffff037224 */ /* 0x000fc800078e0017 */
[----:B------:R-:W-:Y:S01]  /*4080*/  DSETP.MAX.AND P0, P1, R24, R4, PT ;  /* 0x000000041800722a */ /* 0x000fe2000390f000 */
[----:B------:R-:W-:Y:S01]  /*4090*/  FSEL R11, R3, R26, P2 ;  /* 0x0000001a030b7208 */ /* 0x000fe20001000000 */
[----:B------:R-:W-:-:S03]  /*40a0*/  IMAD.MOV.U32 R3, RZ, RZ, R4 ;  /* 0x000000ffff037224 */ /* 0x000fc600078e0004 */
[----:B------:R-:W-:Y:S01]  /*40b0*/  @P3 LOP3.LUT R11, R26, 0x80000, RZ, 0xfc, !PT ;  /* 0x000800001a0b3812 */ /* 0x000fe200078efcff */
[----:B------:R-:W-:Y:S01]  /*40c0*/  IMAD.MOV.U32 R26, RZ, RZ, R6 ;  /* 0x000000ffff1a7224 */ /* 0x000fe200078e0006 */
[----:B------:R-:W-:Y:S01]  /*40d0*/  SEL R22, R22, R3, P2 ;  /* 0x0000000316167207 */ /* 0x000fe20001000000 */
[----:B------:R-:W-:Y:S01]  /*40e0*/  IMAD.MOV.U32 R3, RZ, RZ, R24 ;  /* 0x000000ffff037224 */ /* 0x000fe200078e0018 */
[----:B------:R-:W-:Y:S01]  /*40f0*/  FSEL R25, R25, R5, P0 ;  /* 0x0000000519197208 */ /* 0x000fe20000000000 */
[----:B------:R-:W-:Y:S02]  /*4100*/  IMAD.MOV.U32 R23, RZ, RZ, R11 ;  /* 0x000000ffff177224 */ /* 0x000fe400078e000b */
[----:B------:R-:W-:Y:S02]  /*4110*/  IMAD.MOV.U32 R24, RZ, RZ, R4 ;  /* 0x000000ffff187224 */ /* 0x000fe400078e0004 */
[----:B------:R-:W-:Y:S01]  /*4120*/  @P1 LOP3.LUT R25, R5, 0x80000, RZ, 0xfc, !PT ;  /* 0x0008000005191812 */ /* 0x000fe200078efcff */
[----:B------:R-:W-:Y:S01]  /*4130*/  IMAD.MOV.U32 R11, RZ, RZ, R6 ;  /* 0x000000ffff0b7224 */ /* 0x000fe200078e0006 */
[----:B------:R-:W-:Y:S01]  /*4140*/  DSETP.MIN.AND P3, P2, R6, R22, PT ;  /* 0x000000160600722a */ /* 0x000fe20003a60000 */
[----:B------:R-:W-:Y:S01]  /*4150*/  SEL R4, R3, R24, P0 ;  /* 0x0000001803047207 */ /* 0x000fe20000000000 */
[----:B------:R-:W-:-:S02]  /*4160*/  IMAD.MOV.U32 R3, RZ, RZ, R7 ;  /* 0x000000ffff037224 */ /* 0x000fc400078e0007 */
[----:B------:R-:W-:Y:S01]  /*4170*/  IMAD.MOV.U32 R5, RZ, RZ, R25 ;  /* 0x000000ffff057224 */ /* 0x000fe200078e0019 */
[----:B------:R-:W-:Y:S01]  /*4180*/  MOV R25, R4 ;  /* 0x0000000400197202 */ /* 0x000fe20000000f00 */
[----:B------:R-:W-:Y:S01]  /*4190*/  IMAD.MOV.U32 R24, RZ, RZ, R23 ;  /* 0x000000ffff187224 */ /* 0x000fe200078e0017 */
[----:B------:R-:W-:Y:S01]  /*41a0*/  SEL R22, R11, R22, P3 ;  /* 0x000000160b167207 */ /* 0x000fe20001800000 */
[----:B------:R-:W-:Y:S02]  /*41b0*/  IMAD.MOV.U32 R28, RZ, RZ, R5 ;  /* 0x000000ffff1c7224 */ /* 0x000fe400078e0005 */
[----:B------:R-:W-:Y:S01]  /*41c0*/  DSETP.MAX.AND P1, P0, R6, R4, PT ;  /* 0x000000040600722a */ /* 0x000fe2000382f000 */
[----:B------:R-:W-:-:S03]  /*41d0*/  FSEL R3, R3, R24, P3 ;  /* 0x0000001803037208 */ /* 0x000fc60001800000 */
[----:B------:R-:W-:Y:S02]  /*41e0*/  @P2 LOP3.LUT R3, R24, 0x80000, RZ, 0xfc, !PT ;  /* 0x0008000018032812 */ /* 0x000fe400078efcff */
[----:B------:R-:W-:Y:S01]  /*41f0*/  SEL R24, R26, R25, P1 ;  /* 0x000000191a187207 */ /* 0x000fe20000800000 */
[----:B0-----:R-:W-:Y:S01]  /*4200*/  IMAD.MOV.U32 R26, RZ, RZ, R13 ;  /* 0x000000ffff1a7224 */ /* 0x001fe200078e000d */
[----:B------:R-:W-:Y:S01]  /*4210*/  FSEL R25, R7, R28, P1 ;  /* 0x0000001c07197208 */ /* 0x000fe20000800000 */
[----:B------:R-:W-:Y:S01]  /*4220*/  IMAD.MOV.U32 R23, RZ, RZ, R3 ;  /* 0x000000ffff177224 */ /* 0x000fe200078e0003 */
[----:B------:R-:W0:Y:S01]  /*4230*/  LDS.128 R4, [UR5+-0x10] ;  /* 0xfffff005ff047984 */ /* 0x000e220008000c00 */
[----:B------:R-:W-:Y:S02]  /*4240*/  IMAD.MOV.U32 R3, RZ, RZ, R22 ;  /* 0x000000ffff037224 */ /* 0x000fe400078e0016 */
[----:B------:R-:W-:Y:S01]  /*4250*/  IMAD.MOV.U32 R11, RZ, RZ, R24 ;  /* 0x000000ffff0b7224 */ /* 0x000fe200078e0018 */
[----:B------:R-:W-:Y:S01]  /*4260*/  @P0 LOP3.LUT R25, R28, 0x80000, RZ, 0xfc, !PT ;  /* 0x000800001c190812 */ /* 0x000fe200078efcff */
[----:B------:R-:W-:Y:S01]  /*4270*/  DSETP.MIN.AND P1, P2, R22, R12, PT ;  /* 0x0000000c1600722a */ /* 0x000fe20003a20000 */
[----:B------:R-:W-:-:S04]  /*4280*/  IMAD.MOV.U32 R22, RZ, RZ, R12 ;  /* 0x000000ffff167224 */ /* 0x000fc800078e000c */
[----:B------:R-:W-:Y:S01]  /*4290*/  DSETP.MAX.AND P3, P0, R24, R12, PT ;  /* 0x0000000c1800722a */ /* 0x000fe2000386f000 */
[----:B------:R-:W-:Y:S01]  /*42a0*/  FSEL R23, R23, R26, P1 ;  /* 0x0000001a17177208 */ /* 0x000fe20000800000 */
[----:B------:R-:W-:Y:S01]  /*42b0*/  IMAD.MOV.U32 R24, RZ, RZ, R12 ;  /* 0x000000ffff187224 */ /* 0x000fe200078e000c */
[----:B------:R-:W-:Y:S01]  /*42c0*/  SEL R22, R3, R22, P1 ;  /* 0x0000001603167207 */ /* 0x000fe20000800000 */
[----:B------:R-:W-:Y:S02]  /*42d0*/  IMAD.MOV.U32 R3, RZ, RZ, R14 ;  /* 0x000000ffff037224 */ /* 0x000fe400078e000e */
[----:B------:R-:W-:Y:S02]  /*42e0*/  FSEL R25, R25, R13, P3 ;  /* 0x0000000d19197208 */ /* 0x000fe40001800000 */
[----:B------:R-:W-:Y:S01]  /*42f0*/  SEL R12, R11, R24, P3 ;  /* 0x000000180b0c7207 */ /* 0x000fe20001800000 */
[----:B------:R-:W-:Y:S01]  /*4300*/  IMAD.MOV.U32 R11, RZ, RZ, R15 ;  /* 0x000000ffff0b7224 */ /* 0x000fe200078e000f */
[----:B------:R-:W-:-:S04]  /*4310*/  @P2 LOP3.LUT R23, R26, 0x80000, RZ, 0xfc, !PT ;  /* 0x000800001a172812 */ /* 0x000fc800078efcff */
[----:B------:R-:W-:Y:S01]  /*4320*/  @P0 LOP3.LUT R25, R13, 0x80000, RZ, 0xfc, !PT ;  /* 0x000800000d190812 */ /* 0x000fe200078efcff */
[----:B------:R-:W-:Y:S01]  /*4330*/  IMAD.MOV.U32 R24, RZ, RZ, R23 ;  /* 0x000000ffff187224 */ /* 0x000fe200078e0017 */
[----:B------:R-:W-:-:S03]  /*4340*/  DSETP.MIN.AND P1, P2, R14, R22, PT ;  /* 0x000000160e00722a */ /* 0x000fc60003a20000 */
[----:B------:R-:W-:Y:S02]  /*4350*/  IMAD.MOV.U32 R13, RZ, RZ, R25 ;  /* 0x000000ffff0d7224 */ /* 0x000fe400078e0019 */
[----:B------:R-:W-:Y:S01]  /*4360*/  IMAD.MOV.U32 R25, RZ, RZ, R14 ;  /* 0x000000ffff197224 */ /* 0x000fe200078e000e */
[----:B------:R-:W-:Y:S02]  /*4370*/  FSEL R11, R11, R24, P1 ;  /* 0x000000180b0b7208 */ /* 0x000fe40000800000 */
[----:B------:R-:W-:Y:S01]  /*4380*/  SEL R22, R3, R22, P1 ;  /* 0x0000001603167207 */ /* 0x000fe20000800000 */
[----:B------:R-:W-:-:S05]  /*4390*/  DSETP.MAX.AND P3, P0, R14, R12, PT ;  /* 0x0000000c0e00722a */ /* 0x000fca000386f000 */
[----:B------:R-:W-:Y:S01]  /*43a0*/  @P2 LOP3.LUT R11, R24, 0x80000, RZ, 0xfc, !PT ;  /* 0x00080000180b2812 */ /* 0x000fe200078efcff */
[----:B0-----:R-:W-:Y:S01]  /*43b0*/  IMAD.MOV.U32 R26, RZ, RZ, R5 ;  /* 0x000000ffff1a7224 */ /* 0x001fe200078e0005 */
[----:B------:R-:W-:Y:S02]  /*43c0*/  MOV R24, R12 ;  /* 0x0000000c00187202 */ /* 0x000fe40000000f00 */
[----:B------:R-:W-:Y:S01]  /*43d0*/  FSEL R3, R15, R13, P3 ;  /* 0x0000000d0f037208 */ /* 0x000fe20001800000 */
[----:B------:R-:W-:Y:S01]  /*43e0*/  IMAD.MOV.U32 R23, RZ, RZ, R11 ;  /* 0x000000ffff177224 */ /* 0x000fe200078e000b */
[----:B------:R-:W-:-:S03]  /*43f0*/  SEL R24, R25, R24, P3 ;  /* 0x0000001819187207 */ /* 0x000fc60001800000 */
[----:B------:R-:W-:Y:S02]  /*4400*/  @P0 LOP3.LUT R3, R13, 0x80000, RZ, 0xfc, !PT ;  /* 0x000800000d030812 */ /* 0x000fe400078efcff */
[----:B------:R-:W-:Y:S01]  /*4410*/  DSETP.MIN.AND P2, P3, R22, R4, PT ;  /* 0x000000041600722a */ /* 0x000fe20003b40000 */
[----:B------:R-:W0:Y:S02]  /*4420*/  LDS.128 R12, [UR5] ;  /* 0x00000005ff0c7984 */ /* 0x000e240008000c00 */
        /* <DEDUP_REMOVED lines=16> */
[----:B------:R-:W-:Y:S01]  /*4530*/  IMAD.MOV.U32 R3, RZ, RZ, R7 ;  /* 0x000000ffff037224 */ /* 0x000fe200078e0007 */
[----:B------:R-:W-:Y:S01]  /*4540*/  MOV R24, R23 ;  /* 0x0000001700187202 */ /* 0x000fe20000000f00 */
[----:B------:R-:W-:-:S02]  /*4550*/  IMAD.MOV.U32 R5, RZ, RZ, R25 ;  /* 0x000000ffff057224 */ /* 0x000fc400078e0019 */
[----:B------:R-:W-:Y:S01]  /*4560*/  IMAD.MOV.U32 R25, RZ, RZ, R4 ;  /* 0x000000ffff197224 */ /* 0x000fe200078e0004 */
[----:B------:R-:W-:Y:S01]  /*4570*/  FSEL R3, R3, R24, P3 ;  /* 0x0000001803037208 */ /* 0x000fe20001800000 */
[----:B------:R-:W-:Y:S01]  /*4580*/  IMAD.MOV.U32 R28, RZ, RZ, R5 ;  /* 0x000000ffff1c7224 */ /* 0x000fe200078e0005 */
[----:B------:R-:W-:Y:S01]  /*4590*/  SEL R22, R11, R22, P3 ;  /* 0x000000160b167207 */ /* 0x000fe20001800000 */
[----:B------:R-:W-:-:S04]  /*45a0*/  DSETP.MAX.AND P1, P0, R6, R4, PT ;  /* 0x000000040600722a */ /* 0x000fc8000382f000 */
[----:B------:R-:W-:Y:S02]  /*45b0*/  @P2 LOP3.LUT R3, R24, 0x80000, RZ, 0xfc, !PT ;  /* 0x0008000018032812 */ /* 0x000fe400078efcff */
[----:B------:R-:W-:Y:S01]  /*45c0*/  SEL R24, R26, R25, P1 ;  /* 0x000000191a187207 */ /* 0x000fe20000800000 */
[----:B0-----:R-:W-:Y:S01]  /*45d0*/  IMAD.MOV.U32 R26, RZ, RZ, R13 ;  /* 0x000000ffff1a7224 */ /* 0x001fe200078e000d */
[----:B------:R-:W-:Y:S01]  /*45e0*/  FSEL R25, R7, R28, P1 ;  /* 0x0000001c07197208 */ /* 0x000fe20000800000 */
[----:B------:R-:W-:Y:S01]  /*45f0*/  IMAD.MOV.U32 R23, RZ, RZ, R3 ;  /* 0x000000ffff177224 */ /* 0x000fe200078e0003 */
[----:B------:R-:W0:Y:S01]  /*4600*/  LDS.128 R4, [UR5+0x10] ;  /* 0x00001005ff047984 */ /* 0x000e220008000c00 */
        /* <DEDUP_REMOVED lines=14> */
[----:B------:R-:W-:Y:S02]  /*46f0*/  @P0 LOP3.LUT R25, R13, 0x80000, RZ, 0xfc, !PT ;  /* 0x000800000d190812 */ /* 0x000fe400078efcff */
[C---:B------:R-:W-:Y:S01]  /*4700*/  DSETP.MIN.AND P1, P2, R14.reuse, R22, PT ;  /* 0x000000160e00722a */ /* 0x040fe20003a20000 */
[----:B------:R-:W-:Y:S02]  /*4710*/  MOV R24, R23 ;  /* 0x0000001700187202 */ /* 0x000fe40000000f00 */
[----:B------:R-:W-:Y:S02]  /*4720*/  IMAD.MOV.U32 R13, RZ, RZ, R25 ;  /* 0x000000ffff0d7224 */ /* 0x000fe400078e0019 */
[----:B------:R-:W-:Y:S01]  /*4730*/  IMAD.MOV.U32 R25, RZ, RZ, R14 ;  /* 0x000000ffff197224 */ /* 0x000fe200078e000e */
[----:B------:R-:W-:Y:S02]  /*4740*/  FSEL R11, R11, R24, P1 ;  /* 0x000000180b0b7208 */ /* 0x000fe40000800000 */
[----:B------:R-:W-:Y:S01]  /*4750*/  SEL R22, R3, R22, P1 ;  /* 0x0000001603167207 */ /* 0x000fe20000800000 */
[----:B------:R-:W-:-:S05]  /*4760*/  DSETP.MAX.AND P3, P0, R14, R12, PT ;  /* 0x0000000c0e00722a */ /* 0x000fca000386f000 */
[----:B------:R-:W-:Y:S01]  /*4770*/  @P2 LOP3.LUT R11, R24, 0x80000, RZ, 0xfc, !PT ;  /* 0x00080000180b2812 */ /* 0x000fe200078efcff */
[----:B------:R-:W-:Y:S01]  /*4780*/  IMAD.MOV.U32 R24, RZ, RZ, R12 ;  /* 0x000000ffff187224 */ /* 0x000fe200078e000c */
[----:B------:R-:W-:Y:S01]  /*4790*/  FSEL R3, R15, R13, P3 ;  /* 0x0000000d0f037208 */ /* 0x000fe20001800000 */
[----:B0-----:R-:W-:Y:S02]  /*47a0*/  IMAD.MOV.U32 R26, RZ, RZ, R5 ;  /* 0x000000ffff1a7224 */ /* 0x001fe400078e0005 */
[----:B------:R-:W-:Y:S01]  /*47b0*/  IMAD.MOV.U32 R23, RZ, RZ, R11 ;  /* 0x000000ffff177224 */ /* 0x000fe200078e000b */
[----:B------:R-:W-:-:S03]  /*47c0*/  SEL R24, R25, R24, P3 ;  /* 0x0000001819187207 */ /* 0x000fc60001800000 */
[----:B------:R-:W-:Y:S02]  /*47d0*/  @P0 LOP3.LUT R3, R13, 0x80000, RZ, 0xfc, !PT ;  /* 0x000800000d030812 */ /* 0x000fe400078efcff */
[----:B------:R-:W-:Y:S01]  /*47e0*/  DSETP.MIN.AND P2, P3, R22, R4, PT ;  /* 0x000000041600722a */ /* 0x000fe20003b40000 */
[----:B------:R-:W0:Y:S02]  /*47f0*/  LDS.128 R12, [UR5+0x20] ;  /* 0x00002005ff0c7984 */ /* 0x000e240008000c00 */
        /* <DEDUP_REMOVED lines=20> */
[----:B------:R-:W-:Y:S01]  /*4940*/  SEL R22, R11, R22, P3 ;  /* 0x000000160b167207 */ /* 0x000fe20001800000 */
[----:B------:R-:W-:Y:S01]  /*4950*/  IMAD.MOV.U32 R28, RZ, RZ, R5 ;  /* 0x000000ffff1c7224 */ /* 0x000fe200078e0005 */
[----:B------:R-:W-:Y:S01]  /*4960*/  DSETP.MAX.AND P1, P0, R6, R4, PT ;  /* 0x000000040600722a */ /* 0x000fe2000382f000 */
[----:B------:R-:W-:-:S04]  /*4970*/  FSEL R3, R3, R24, P3 ;  /* 0x0000001803037208 */ /* 0x000fc80001800000 */
[----:B------:R-:W-:Y:S02]  /*4980*/  @P2 LOP3.LUT R3, R24, 0x80000, RZ, 0xfc, !PT ;  /* 0x0008000018032812 */ /* 0x000fe400078efcff */
[----:B------:R-:W-:Y:S01]  /*4990*/  SEL R24, R26, R25, P1 ;  /* 0x000000191a187207 */ /* 0x000fe20000800000 */
[----:B0-----:R-:W-:Y:S01]  /*49a0*/  IMAD.MOV.U32 R26, RZ, RZ, R13 ;  /* 0x000000ffff1a7224 */ /* 0x001fe200078e000d */
[----:B------:R-:W-:Y:S01]  /*49b0*/  FSEL R25, R7, R28, P1 ;  /* 0x0000001c07197208 */ /* 0x000fe20000800000 */
[----:B------:R-:W-:Y:S01]  /*49c0*/  IMAD.MOV.U32 R23, RZ, RZ, R3 ;  /* 0x000000ffff177224 */ /* 0x000fe200078e0003 */
[----:B------:R-:W0:Y:S01]  /*49d0*/  LDS.128 R4, [UR5+0x30] ;  /* 0x00003005ff047984 */ /* 0x000e220008000c00 */
[----:B------:R-:W-:Y:S02]  /*49e0*/  IMAD.MOV.U32 R3, RZ, RZ, R22 ;  /* 0x000000ffff037224 */ /* 0x000fe400078e0016 */
[----:B------:R-:W-:Y:S01]  /*49f0*/  @P0 LOP3.LUT R25, R28, 0x80000, RZ, 0xfc, !PT ;  /* 0x000800001c190812 */ /* 0x000fe200078efcff */
[----:B------:R-:W-:Y:S01]  /*4a00*/  IMAD.MOV.U32 R11, RZ, RZ, R24 ;  /* 0x000000ffff0b7224 */ /* 0x000fe200078e0018 */
[----:B------:R-:W-:Y:S01]  /*4a10*/  DSETP.MIN.AND P1, P2, R22, R12, PT ;  /* 0x0000000c1600722a */ /* 0x000fe20003a20000 */
[----:B------:R-:W-:-:S03]  /*4a20*/  IMAD.MOV.U32 R22, RZ, RZ, R12 ;  /* 0x000000ffff167224 */ /* 0x000fc600078e000c */
[----:B------:R-:W-:Y:S02]  /*4a30*/  DSETP.MAX.AND P3, P0, R24, R12, PT ;  /* 0x0000000c1800722a */ /* 0x000fe4000386f000 */
[----:B------:R-:W-:Y:S01]  /*4a40*/  FSEL R23, R23, R26, P1 ;  /* 0x0000001a17177208 */ /* 0x000fe20000800000 */
[----:B------:R-:W-:Y:S01]  /*4a50*/  IMAD.MOV.U32 R24, RZ, RZ, R12 ;  /* 0x000000ffff187224 */ /* 0x000fe200078e000c */
[----:B------:R-:W-:Y:S01]  /*4a60*/  SEL R22, R3, R22, P1 ;  /* 0x0000001603167207 */ /* 0x000fe20000800000 */
[----:B------:R-:W-:Y:S01]  /*4a70*/  IMAD.MOV.U32 R3, RZ, RZ, R14 ;  /* 0x000000ffff037224 */ /* 0x000fe200078e000e */
[----:B------:R-:W-:Y:S02]  /*4a80*/  FSEL R25, R25, R13, P3 ;  /* 0x0000000d19197208 */ /* 0x000fe40001800000 */
[----:B------:R-:W-:Y:S01]  /*4a90*/  SEL R12, R11, R24, P3 ;  /* 0x000000180b0c7207 */ /* 0x000fe20001800000 */
[----:B------:R-:W-:Y:S01]  /*4aa0*/  IMAD.MOV.U32 R11, RZ, RZ, R15 ;  /* 0x000000ffff0b7224 */ /* 0x000fe200078e000f */
[----:B------:R-:W-:-:S04]  /*4ab0*/  @P2 LOP3.LUT R23, R26, 0x80000, RZ, 0xfc, !PT ;  /* 0x000800001a172812 */ /* 0x000fc800078efcff */
[----:B------:R-:W-:Y:S01]  /*4ac0*/  @P0 LOP3.LUT R25, R13, 0x80000, RZ, 0xfc, !PT ;  /* 0x000800000d190812 */ /* 0x000fe200078efcff */
[----:B------:R-:W-:Y:S01]  /*4ad0*/  IMAD.MOV.U32 R24, RZ, RZ, R23 ;  /* 0x000000ffff187224 */ /* 0x000fe200078e0017 */
[----:B------:R-:W-:-:S03]  /*4ae0*/  DSETP.MIN.AND P1, P2, R14, R22, PT ;  /* 0x000000160e00722a */ /* 0x000fc60003a20000 */
[----:B------:R-:W-:Y:S01]  /*4af0*/  IMAD.MOV.U32 R13, RZ, RZ, R25 ;  /* 0x000000ffff0d7224 */ /* 0x000fe200078e0019 */
[----:B------:R-:W-:Y:S02]  /*4b00*/  MOV R25, R14 ;  /* 0x0000000e00197202 */ /* 0x000fe40000000f00 */
[----:B------:R-:W-:-:S03]  /*4b10*/  FSEL R11, R11, R24, P1 ;  /* 0x000000180b0b7208 */ /* 0x000fc60000800000 */
[----:B------:R-:W-:Y:S01]  /*4b20*/  DSETP.MAX.AND P3, P0, R14, R12, PT ;  /* 0x0000000c0e00722a */ /* 0x000fe2000386f000 */
[----:B------:R-:W-:Y:S01]  /*4b30*/  SEL R14, R3, R22, P1 ;  /* 0x00000016030e7207 */ /* 0x000fe20000800000 */
[----:B------:R-:W-:-:S03]  /*4b40*/  IMAD.MOV.U32 R22, RZ, RZ, R12 ;  /* 0x000000ffff167224 */ /* 0x000fc600078e000c */
[----:B------:R-:W-:Y:S01]  /*4b50*/  @P2 LOP3.LUT R11, R24, 0x80000, RZ, 0xfc, !PT ;  /* 0x00080000180b2812 */ /* 0x000fe200078efcff */
[----:B0-----:R-:W-:Y:S01]  /*4b60*/  IMAD.MOV.U32 R24, RZ, RZ, R5 ;  /* 0x000000ffff187224 */ /* 0x001fe200078e0005 */
[----:B------:R-:W-:Y:S01]  /*4b70*/  FSEL R23, R15, R13, P3 ;  /* 0x0000000d0f177208 */ /* 0x000fe20001800000 */
[----:B------:R-:W-:Y:S01]  /*4b80*/  IMAD.MOV.U32 R3, RZ, RZ, R14 ;  /* 0x000000ffff037224 */ /* 0x000fe200078e000e */
[----:B------:R-:W-:Y:S01]  /*4b90*/  SEL R22, R25, R22, P3 ;  /* 0x0000001619167207 */ /* 0x000fe20001800000 */
[----:B------:R-:W-:-:S04]  /*4ba0*/  IMAD.MOV.U32 R15, RZ, RZ, R11 ;  /* 0x000000ffff0f7224 */ /* 0x000fc800078e000b */
[----:B------:R-:W-:Y:S01]  /*4bb0*/  @P0 LOP3.LUT R23, R13, 0x80000, RZ, 0xfc, !PT ;  /* 0x000800000d170812 */ /* 0x000fe200078efcff */
[----:B------:R-:W-:Y:S01]  /*4bc0*/  IMAD.MOV.U32 R11, RZ, RZ, R22 ;  /* 0x000000ffff0b7224 */ /* 0x000fe200078e0016 */
[--C-:B------:R-:W-:Y:S01]  /*4bd0*/  DSETP.MIN.AND P1, P2, R14, R4.reuse, PT ;  /* 0x000000040e00722a */ /* 0x100fe20003a20000 */
[----:B------:R-:W0:Y:S01]  /*4be0*/  LDS.64 R12, [UR5+0x40] ;  /* 0x00004005ff0c7984 */ /* 0x000e220008000a00 */
[--C-:B------:R-:W-:Y:S01]  /*4bf0*/  IMAD.MOV.U32 R14, RZ, RZ, R4.reuse ;  /* 0x000000ffff0e7224 */ /* 0x100fe200078e0004 */
[----:B------:R-:W-:Y:S01]  /*4c00*/  UIADD3 UR5, UPT, UPT, UR5, 0x80, URZ ;  /* 0x0000008005057890 */ /* 0x000fe2000fffe0ff */
[----:B------:R-:W-:Y:S02]  /*4c10*/  DSETP.MAX.AND P3, P0, R22, R4, PT ;  /* 0x000000041600722a */ /* 0x000fe4000386f000 */
[----:B------:R-:W-:Y:S01]  /*4c20*/  FSEL R15, R15, R24, P1 ;  /* 0x000000180f0f7208 */ /* 0x000fe20000800000 */
[----:B------:R-:W-:Y:S01]  /*4c30*/  IMAD.MOV.U32 R22, RZ, RZ, R4 ;  /* 0x000000ffff167224 */ /* 0x000fe200078e0004 */
[----:B------:R-:W-:Y:S01]  /*4c40*/  SEL R14, R3, R14, P1 ;  /* 0x0000000e030e7207 */ /* 0x000fe20000800000 */
[----:B------:R-:W-:Y:S01]  /*4c50*/  IMAD.MOV.U32 R3, RZ, RZ, R7 ;  /* 0x000000ffff037224 */ /* 0x000fe200078e0007 */
[----:B------:R-:W-:-:S02]  /*4c60*/  FSEL R23, R23, R5, P3 ;  /* 0x0000000517177208 */ /* 0x000fc40001800000 */
[----:B------:R-:W-:Y:S02]  /*4c70*/  SEL R4, R11, R22, P3 ;  /* 0x000000160b047207 */ /* 0x000fe40001800000 */
[----:B------:R-:W-:-:S04]  /*4c80*/  @P2 LOP3.LUT R15, R24, 0x80000, RZ, 0xfc, !PT ;  /* 0x00080000180f2812 */ /* 0x000fc800078efcff */
[----:B------:R-:W-:Y:S01]  /*4c90*/  @P0 LOP3.LUT R23, R5, 0x80000, RZ, 0xfc, !PT ;  /* 0x0008000005170812 */ /* 0x000fe200078efcff */
[----:B------:R-:W-:Y:S01]  /*4ca0*/  IMAD.MOV.U32 R22, RZ, RZ, R15 ;  /* 0x000000ffff167224 */ /* 0x000fe200078e000f */
[----:B------:R-:W-:-:S03]  /*4cb0*/  DSETP.MIN.AND P1, P2, R6, R14, PT ;  /* 0x0000000e0600722a */ /* 0x000fc60003a20000 */
[----:B------:R-:W-:-:S03]  /*4cc0*/  IMAD.MOV.U32 R5, RZ, RZ, R23 ;  /* 0x000000ffff057224 */ /* 0x000fc600078e0017 */
[----:B------:R-:W-:Y:S01]  /*4cd0*/  FSEL R11, R3, R22, P1 ;  /* 0x00000016030b7208 */ /* 0x000fe20000800000 */
[----:B------:R-:W-:Y:S02]  /*4ce0*/  IMAD.MOV.U32 R3, RZ, RZ, R6 ;  /* 0x000000ffff037224 */ /* 0x000fe400078e0006 */
[----:B------:R-:W-:-:S03]  /*4cf0*/  DSETP.MAX.AND P0, P3, R6, R4, PT ;  /* 0x000000040600722a */ /* 0x000fc60003b0f000 */
[----:B------:R-:W-:Y:S02]  /*4d00*/  SEL R14, R3, R14, P1 ;  /* 0x0000000e030e7207 */ /* 0x000fe40000800000 */
[----:B------:R-:W-:Y:S01]  /*4d10*/  @P2 LOP3.LUT R11, R22, 0x80000, RZ, 0xfc, !PT ;  /* 0x00080000160b2812 */ /* 0x000fe200078efcff */
[----:B------:R-:W-:Y:S01]  /*4d20*/  IMAD.MOV.U32 R22, RZ, RZ, R5 ;  /* 0x000000ffff167224 */ /* 0x000fe200078e0005 */
[----:B------:R-:W-:Y:S01]  /*4d30*/  MOV R3, R7 ;  /* 0x0000000700037202 */ /* 0x000fe20000000f00 */
[----:B------:R-:W-:Y:S01]  /*4d40*/  IMAD.MOV.U32 R28, RZ, RZ, R14 ;  /* 0x000000ffff1c7224 */ /* 0x000fe200078e000e */
[----:B------:R-:W-:Y:S01]  /*4d50*/  SEL R4, R6, R4, P0 ;  /* 0x0000000406047207 */ /* 0x000fe20000000000 */
[----:B------:R-:W-:Y:S01]  /*4d60*/  IMAD.MOV.U32 R15, RZ, RZ, R11 ;  /* 0x000000ffff0f7224 */ /* 0x000fe200078e000b */
[----:B------:R-:W-:Y:S01]  /*4d70*/  FSEL R3, R3, R22, P0 ;  /* 0x0000001603037208 */ /* 0x000fe20000000000 */
[----:B0-----:R-:W-:Y:S02]  /*4d80*/  IMAD.MOV.U32 R29, RZ, RZ, R12 ;  /* 0x000000ffff1d7224 */ /* 0x001fe400078e000c */
[----:B------:R-:W-:Y:S01]  /*4d90*/  @P3 LOP3.LUT R3, R22, 0x80000, RZ, 0xfc, !PT ;  /* 0x0008000016033812 */ /* 0x000fe200078efcff */
[----:B------:R-:W-:Y:S01]  /*4da0*/  IMAD.MOV.U32 R6, RZ, RZ, R15 ;  /* 0x000000ffff067224 */ /* 0x000fe200078e000f */
[----:B------:R-:W-:Y:S01]  /*4db0*/  DSETP.MIN.AND P0, P1, R14, R12, PT ;  /* 0x0000000c0e00722a */ /* 0x000fe20003900000 */
[----:B------:R-:W-:-:S02]  /*4dc0*/  IMAD.MOV.U32 R26, RZ, RZ, R4 ;  /* 0x000000ffff1a7224 */ /* 0x000fc400078e0004 */
[----:B------:R-:W-:Y:S02]  /*4dd0*/  IMAD.MOV.U32 R5, RZ, RZ, R3 ;  /* 0x000000ffff057224 */ /* 0x000fe400078e0003 */
[----:B------:R-:W-:Y:S01]  /*4de0*/  IMAD.MOV.U32 R3, RZ, RZ, R13 ;  /* 0x000000ffff037224 */ /* 0x000fe200078e000d */
[----:B------:R-:W-:Y:S01]  /*4df0*/  SEL R28, R28, R29, P0 ;  /* 0x0000001d1c1c7207 */ /* 0x000fe20000000000 */
[----:B------:R-:W-:Y:S02]  /*4e00*/  IMAD.MOV.U32 R27, RZ, RZ, R12 ;  /* 0x000000ffff1b7224 */ /* 0x000fe400078e000c */
[----:B------:R-:W-:Y:S01]  /*4e10*/  DSETP.MAX.AND P2, P3, R4, R12, PT ;  /* 0x0000000c0400722a */ /* 0x000fe20003b4f000 */
[----:B------:R-:W-:Y:S01]  /*4e20*/  FSEL R29, R6, R3, P0 ;  /* 0x00000003061d7208 */ /* 0x000fe20000000000 */
[----:B------:R-:W-:Y:S01]  /*4e30*/  IMAD.MOV.U32 R7, RZ, RZ, R5 ;  /* 0x000000ffff077224 */ /* 0x000fe200078e0005 */
[----:B------:R-:W-:Y:S02]  /*4e40*/  ISETP.NE.AND P0, PT, R2, RZ, PT ;  /* 0x000000ff0200720c */ /* 0x000fe40003f05270 */
[----:B------:R-:W-:-:S02]  /*4e50*/  @P1 LOP3.LUT R29, R3, 0x80000, RZ, 0xfc, !PT ;  /* 0x00080000031d1812 */ /* 0x000fc400078efcff */
[----:B------:R-:W-:Y:S02]  /*4e60*/  SEL R26, R26, R27, P2 ;  /* 0x0000001b1a1a7207 */ /* 0x000fe40001000000 */
[----:B------:R-:W-:-:S05]  /*4e70*/  FSEL R27, R7, R13, P2 ;  /* 0x0000000d071b7208 */ /* 0x000fca0001000000 */
[----:B------:R-:W-:Y:S02]  /*4e80*/  @P3 LOP3.LUT R27, R13, 0x80000, RZ, 0xfc, !PT ;  /* 0x000800000d1b3812 */ /* 0x000fe400078efcff */
[----:B------:R-:W-:Y:S05]  /*4e90*/  @P0 BRA `(.L_x_21) ;  /* 0xfffffff000200947 */ /* 0x000fea000383ffff */
[----:B------:R-:W-:-:S12]  /*4ea0*/  UIADD3 UR4, UPT, UPT, UR4, 0x1, URZ ;  /* 0x0000000104047890 */ /* 0x000fd8000fffe0ff */
.L_x_20:
[----:B------:R-:W-:-:S05]  /*4eb0*/  VIADD R2, R0, 0xffffffff ;  /* 0xffffffff00027836 */ /* 0x000fca0000000000 */
[----:B------:R-:W-:-:S13]  /*4ec0*/  LOP3.LUT P0, R0, R2, 0xf, RZ, 0xc0, !PT ;  /* 0x0000000f02007812 */ /* 0x000fda000780c0ff */
[----:B------:R-:W-:Y:S05]  /*4ed0*/  @!P0 BRA `(.L_x_19) ;  /* 0x0000000c00e88947 */ /* 0x000fea0003800000 */
[----:B------:R-:W-:-:S04]  /*4ee0*/  IADD3 R0, PT, PT, R0, -0x1, RZ ;  /* 0xffffffff00007810 */ /* 0x000fc80007ffe0ff */
[----:B------:R-:W-:Y:S02]  /*4ef0*/  ISETP.GE.U32.AND P1, PT, R0, 0x7, PT ;  /* 0x000000070000780c */ /* 0x000fe40003f26070 */
[----:B------:R-:W-:-:S11]  /*4f00*/  LOP3.LUT P0, R0, R2, 0x7, RZ, 0xc0, !PT ;  /* 0x0000000702007812 */ /* 0x000fd6000780c0ff */
[----:B------:R-:W-:Y:S05]  /*4f10*/  @!P1 BRA `(.L_x_22) ;  /* 0x0000000400e49947 */ /* 0x000fea0003800000 */
[----:B------:R-:W-:Y:S01]  /*4f20*/  ULEA UR5, UR4, UR11, 0x3 ;  /* 0x0000000b04057291 */ /* 0x000fe2000f8e18ff */
[----:B------:R-:W-:Y:S01]  /*4f30*/  IMAD.MOV.U32 R3, RZ, RZ, R29 ;  /* 0x000000ffff037224 */ /* 0x000fe200078e001d */
[----:B------:R-:W-:Y:S01]  /*4f40*/  UIADD3 UR4, UPT, UPT, UR4, 0x8, URZ ;  /* 0x0000000804047890 */ /* 0x000fe2000fffe0ff */
[----:B------:R-:W-:-:S06]  /*4f50*/  IMAD.MOV.U32 R23, RZ, RZ, R26 ;  /* 0x000000ffff177224 */ /* 0x000fcc00078e001a */
[----:B------:R-:W0:Y:S04]  /*4f60*/  LDS.64 R12, [UR5] ;  /* 0x00000005ff0c7984 */ /* 0x000e280008000a00 */
[----:B------:R-:W1:Y:S04]  /*4f70*/  LDS.64 R6, [UR5+0x8] ;  /* 0x00000805ff067984 */ /* 0x000e680008000a00 */
        /* <DEDUP_REMOVED lines=8> */
[----:B------:R-:W-:-:S04]  /*5000*/  SEL R14, R28, R15, P1 ;  /* 0x0000000f1c0e7207 */ /* 0x000fc80000800000 */
[----:B------:R-:W-:Y:S02]  /*5010*/  @P2 LOP3.LUT R3, R22, 0x80000, RZ, 0xfc, !PT ;  /* 0x0008000016032812 */ /* 0x000fe400078efcff */
[----:B------:R-:W-:Y:S02]  /*5020*/  @P4 LOP3.LUT R27, R13, 0x80000, RZ, 0xfc, !PT ;  /* 0x000800000d1b4812 */ /* 0x000fe400078efcff */
[----:B------:R-:W-:Y:S01]  /*5030*/  SEL R22, R23, R24, P3 ;  /* 0x0000001817167207 */ /* 0x000fe20001800000 */
[----:B------:R-:W-:Y:S01]  /*5040*/  IMAD.MOV.U32 R15, RZ, RZ, R3 ;  /* 0x000000ffff0f7224 */ /* 0x000fe200078e0003 */
[----:B------:R-:W0:Y:S01]  /*5050*/  LDS.64 R12, [UR5+0x18] ;  /* 0x00001805ff0c7984 */ /* 0x000e220008000a00 */
[----:B------:R-:W-:Y:S02]  /*5060*/  IMAD.MOV.U32 R23, RZ, RZ, R27 ;  /* 0x000000ffff177224 */ /* 0x000fe400078e001b */
[----:B------:R-:W-:Y:S02]  /*5070*/  IMAD.MOV.U32 R11, RZ, RZ, R22 ;  /* 0x000000ffff0b7224 */ /* 0x000fe400078e0016 */
[--C-:B-1----:R-:W-:Y:S01]  /*5080*/  DSETP.MIN.AND P1, P2, R14, R6.reuse, PT ;  /* 0x000000060e00722a */ /* 0x102fe20003a20000 */
[----:B------:R-:W-:Y:S01]  /*5090*/  IMAD.MOV.U32 R3, RZ, RZ, R14 ;  /* 0x000000ffff037224 */ /* 0x000fe200078e000e */
[----:B------:R-:W-:Y:S01]  /*50a0*/  DSETP.MAX.AND P3, P4, R22, R6, PT ;  /* 0x000000061600722a */ /* 0x000fe20003c6f000 */
[----:B------:R-:W-:-:S02]  /*50b0*/  IMAD.MOV.U32 R14, RZ, RZ, R6 ;  /* 0x000000ffff0e7224 */ /* 0x000fc400078e0006 */
[----:B------:R-:W-:Y:S02]  /*50c0*/  IMAD.MOV.U32 R22, RZ, RZ, R7 ;  /* 0x000000ffff167224 */ /* 0x000fe400078e0007 */
[----:B------:R-:W-:Y:S01]  /*50d0*/  IMAD.MOV.U32 R24, RZ, RZ, R6 ;  /* 0x000000ffff187224 */ /* 0x000fe200078e0006 */
[----:B------:R-:W-:Y:S02]  /*50e0*/  FSEL R23, R23, R7, P3 ;  /* 0x0000000717177208 */ /* 0x000fe40001800000 */
[----:B------:R-:W-:Y:S02]  /*50f0*/  FSEL R15, R15, R22, P1 ;  /* 0x000000160f0f7208 */ /* 0x000fe40000800000 */
[----:B------:R-:W-:Y:S02]  /*5100*/  SEL R14, R3, R14, P1 ;  /* 0x0000000e030e7207 */ /* 0x000fe40000800000 */
[----:B------:R-:W-:Y:S02]  /*5110*/  @P2 LOP3.LUT R15, R22, 0x80000, RZ, 0xfc, !PT ;  /* 0x00080000160f2812 */ /* 0x000fe400078efcff */
[----:B------:R-:W-:Y:S01]  /*5120*/  SEL R22, R11, R24, P3 ;  /* 0x000000180b167207 */ /* 0x000fe20001800000 */
[----:B--2---:R-:W-:Y:S01]  /*5130*/  IMAD.MOV.U32 R24, RZ, RZ, R4 ;  /* 0x000000ffff187224 */ /* 0x004fe200078e0004 */
[----:B------:R-:W-:-:S02]  /*5140*/  @P4 LOP3.LUT R23, R7, 0x80000, RZ, 0xfc, !PT ;  /* 0x0008000007174812 */ /* 0x000fc400078efcff */
[----:B------:R-:W1:Y:S01]  /*5150*/  LDS.64 R6, [UR5+0x20] ;  /* 0x00002005ff067984 */ /* 0x000e620008000a00 */
        /* <DEDUP_REMOVED lines=13> */
[----:B0-----:R-:W-:Y:S01]  /*5230*/  IMAD.MOV.U32 R24, RZ, RZ, R12 ;  /* 0x000000ffff187224 */ /* 0x001fe200078e000c */
[----:B------:R-:W0:Y:S01]  /*5240*/  LDS.64 R4, [UR5+0x28] ;  /* 0x00002805ff047984 */ /* 0x000e220008000a00 */
        /* <DEDUP_REMOVED lines=17> */
[----:B------:R-:W-:Y:S01]  /*5360*/  IMAD.MOV.U32 R14, RZ, RZ, R6 ;  /* 0x000000ffff0e7224 */ /* 0x000fe200078e0006 */
[----:B------:R-:W-:-:S04]  /*5370*/  MOV R22, R7 ;  /* 0x0000000700167202 */ /* 0x000fc80000000f00 */
        /* <DEDUP_REMOVED lines=8> */
[--C-:B------:R-:W-:Y:S01]  /*5400*/  DSETP.MIN.AND P1, P2, R14, R4.reuse, PT ;  /* 0x000000040e00722a */ /* 0x100fe20003a20000 */
[----:B------:R-:W-:Y:S01]  /*5410*/  IMAD.MOV.U32 R11, RZ, RZ, R22 ;  /* 0x000000ffff0b7224 */ /* 0x000fe200078e0016 */
[----:B------:R-:W0:Y:S01]  /*5420*/  LDS.64 R6, [UR5+0x38] ;  /* 0x00003805ff067984 */ /* 0x000e220008000a00 */
[----:B------:R-:W-:Y:S01]  /*5430*/  IMAD.MOV.U32 R14, RZ, RZ, R4 ;  /* 0x000000ffff0e7224 */ /* 0x000fe200078e0004 */
[----:B------:R-:W-:Y:S01]  /*5440*/  DSETP.MAX.AND P3, P4, R22, R4, PT ;  /* 0x000000041600722a */ /* 0x000fe20003c6f000 */
[----:B------:R-:W-:-:S03]  /*5450*/  IMAD.MOV.U32 R22, RZ, RZ, R5 ;  /* 0x000000ffff167224 */ /* 0x000fc600078e0005 */
[----:B------:R-:W-:Y:S02]  /*5460*/  SEL R4, R3, R14, P1 ;  /* 0x0000000e03047207 */ /* 0x000fe40000800000 */
[----:B------:R-:W-:Y:S02]  /*5470*/  FSEL R23, R23, R5, P3 ;  /* 0x0000000517177208 */ /* 0x000fe40001800000 */
[----:B------:R-:W-:Y:S01]  /*5480*/  FSEL R15, R15, R22, P1 ;  /* 0x000000160f0f7208 */ /* 0x000fe20000800000 */
[----:B------:R-:W-:Y:S01]  /*5490*/  IMAD.MOV.U32 R3, RZ, RZ, R4 ;  /* 0x000000ffff037224 */ /* 0x000fe200078e0004 */
[----:B------:R-:W-:Y:S02]  /*54a0*/  @P2 LOP3.LUT R15, R22, 0x80000, RZ, 0xfc, !PT ;  /* 0x00080000160f2812 */ /* 0x000fe400078efcff */
[----:B------:R-:W-:Y:S02]  /*54b0*/  SEL R14, R11, R24, P3 ;  /* 0x000000180b0e7207 */ /* 0x000fe40001800000 */
[----:B------:R-:W-:Y:S01]  /*54c0*/  @P4 LOP3.LUT R23, R5, 0x80000, RZ, 0xfc, !PT ;  /* 0x0008000005174812 */ /* 0x000fe200078efcff */
[----:B------:R-:W-:Y:S01]  /*54d0*/  IMAD.MOV.U32 R5, RZ, RZ, R15 ;  /* 0x000000ffff057224 */ /* 0x000fe200078e000f */
[----:B-1----:R-:W-:Y:S01]  /*54e0*/  MOV R22, R12 ;  /* 0x0000000c00167202 */ /* 0x002fe20000000f00 */
[----:B------:R-:W-:-:S02]  /*54f0*/  IMAD.MOV.U32 R11, RZ, RZ, R14 ;  /* 0x000000ffff0b7224 */ /* 0x000fc400078e000e */
[----:B------:R-:W-:Y:S02]  /*5500*/  IMAD.MOV.U32 R15, RZ, RZ, R23 ;  /* 0x000000ffff0f7224 */ /* 0x000fe400078e0017 */
[----:B------:R-:W-:Y:S01]  /*5510*/  DSETP.MIN.AND P1, P2, R4, R12, PT ;  /* 0x0000000c0400722a */ /* 0x000fe20003a20000 */
[----:B------:R-:W-:-:S03]  /*5520*/  IMAD.MOV.U32 R4, RZ, RZ, R12 ;  /* 0x000000ffff047224 */ /* 0x000fc600078e000c */
[----:B------:R-:W-:Y:S01]  /*5530*/  DSETP.MAX.AND P3, P4, R14, R12, PT ;  /* 0x0000000c0e00722a */ /* 0x000fe20003c6f000 */
[----:B------:R-:W-:Y:S01]  /*5540*/  IMAD.MOV.U32 R14, RZ, RZ, R13 ;  /* 0x000000ffff0e7224 */ /* 0x000fe200078e000d */
[----:B------:R-:W-:-:S04]  /*5550*/  SEL R4, R3, R4, P1 ;  /* 0x0000000403047207 */ /* 0x000fc80000800000 */
[----:B------:R-:W-:Y:S02]  /*5560*/  FSEL R15, R15, R13, P3 ;  /* 0x0000000d0f0f7208 */ /* 0x000fe40001800000 */
[----:B------:R-:W-:Y:S01]  /*5570*/  FSEL R5, R5, R14, P1 ;  /* 0x0000000e05057208 */ /* 0x000fe20000800000 */
[----:B------:R-:W-:Y:S01]  /*5580*/  IMAD.MOV.U32 R28, RZ, RZ, R4 ;  /* 0x000000ffff1c7224 */ /* 0x000fe200078e0004 */
[----:B------:R-:W-:Y:S02]  /*5590*/  SEL R12, R11, R22, P3 ;  /* 0x000000160b0c7207 */ /* 0x000fe40001800000 */
[----:B------:R-:W-:Y:S01]  /*55a0*/  @P2 LOP3.LUT R5, R14, 0x80000, RZ, 0xfc, !PT ;  /* 0x000800000e052812 */ /* 0x000fe200078efcff */
[----:B0-----:R-:W-:Y:S01]  /*55b0*/  IMAD.MOV.U32 R29, RZ, RZ, R6 ;  /* 0x000000ffff1d7224 */ /* 0x001fe200078e0006 */
[----:B------:R-:W-:Y:S01]  /*55c0*/  @P4 LOP3.LUT R15, R13, 0x80000, RZ, 0xfc, !PT ;  /* 0x000800000d0f4812 */ /* 0x000fe200078efcff */
[----:B------:R-:W-:Y:S02]  /*55d0*/  IMAD.MOV.U32 R26, RZ, RZ, R12 ;  /* 0x000000ffff1a7224 */ /* 0x000fe400078e000c */
[----:B------:R-:W-:Y:S01]  /*55e0*/  IMAD.MOV.U32 R27, RZ, RZ, R6 ;  /* 0x000000ffff1b7224 */ /* 0x000fe200078e0006 */
[----:B------:R-:W-:Y:S01]  /*55f0*/  DSETP.MIN.AND P1, P2, R4, R6, PT ;  /* 0x000000060400722a */ /* 0x000fe20003a20000 */
[----:B------:R-:W-:-:S02]  /*5600*/  IMAD.MOV.U32 R13, RZ, RZ, R15 ;  /* 0x000000ffff0d7224 */ /* 0x000fc400078e000f */
[----:B------:R-:W-:-:S03]  /*5610*/  IMAD.MOV.U32 R4, RZ, RZ, R7 ;  /* 0x000000ffff047224 */ /* 0x000fc600078e0007 */
[----:B------:R-:W-:Y:S01]  /*5620*/  SEL R28, R28, R29, P1 ;  /* 0x0000001d1c1c7207 */ /* 0x000fe20000800000 */
[----:B------:R-:W-:Y:S01]  /*5630*/  DSETP.MAX.AND P3, P4, R12, R6, PT ;  /* 0x000000060c00722a */ /* 0x000fe20003c6f000 */
[----:B------:R-:W-:-:S05]  /*5640*/  FSEL R5, R5, R4, P1 ;  /* 0x0000000405057208 */ /* 0x000fca0000800000 */
[----:B------:R-:W-:Y:S02]  /*5650*/  FSEL R13, R13, R7, P3 ;  /* 0x000000070d0d7208 */ /* 0x000fe40001800000 */
[----:B------:R-:W-:Y:S02]  /*5660*/  @P2 LOP3.LUT R5, R4, 0x80000, RZ, 0xfc, !PT ;  /* 0x0008000004052812 */ /* 0x000fe400078efcff */
[----:B------:R-:W-:-:S03]  /*5670*/  SEL R26, R26, R27, P3 ;  /* 0x0000001b1a1a7207 */ /* 0x000fc60001800000 */
[----:B------:R-:W-:Y:S01]  /*5680*/  IMAD.MOV.U32 R29, RZ, RZ, R5 ;  /* 0x000000ffff1d7224 */ /* 0x000fe200078e0005 */
[----:B------:R-:W-:-:S05]  /*5690*/  @P4 LOP3.LUT R13, R7, 0x80000, RZ, 0xfc, !PT ;  /* 0x00080000070d4812 */ /* 0x000fca00078efcff */
[----:B------:R-:W-:-:S07]  /*56a0*/  IMAD.MOV.U32 R27, RZ, RZ, R13 ;  /* 0x000000ffff1b7224 */ /* 0x000fce00078e000d */
.L_x_22:
[----:B------:R-:W-:Y:S05]  /*56b0*/  @!P0 BRA `(.L_x_19) ;  /* 0x0000000400f08947 */ /* 0x000fea0003800000 */
[----:B------:R-:W-:Y:S01]  /*56c0*/  VIADD R0, R0, 0xffffffff ;  /* 0xffffffff00007836 */ /* 0x000fe20000000000 */
[----:B------:R-:W-:-:S04]  /*56d0*/  LOP3.LUT P0, R2, R2, 0x3, RZ, 0xc0, !PT ;  /* 0x0000000302027812 */ /* 0x000fc8000780c0ff */
[----:B------:R-:W-:-:S13]  /*56e0*/  ISETP.GE.U32.AND P1, PT, R0, 0x3, PT ;  /* 0x000000030000780c */ /* 0x000fda0003f26070 */
        /* <DEDUP_REMOVED lines=20> */
[----:B-1----:R-:W-:Y:S01]  /*5830*/  IMAD.MOV.U32 R3, RZ, RZ, R6 ;  /* 0x000000ffff037224 */ /* 0x002fe200078e0006 */
[----:B------:R-:W0:Y:S01]  /*5840*/  LDS.64 R12, [UR5+0x18] ;  /* 0x00001805ff0c7984 */ /* 0x000e220008000a00 */
[----:B------:R-:W-:-:S02]  /*5850*/  IMAD.MOV.U32 R15, RZ, RZ, R11 ;  /* 0x000000ffff0f7224 */ /* 0x000fc400078e000b */
[----:B------:R-:W-:Y:S02]  /*5860*/  IMAD.MOV.U32 R23, RZ, RZ, R27 ;  /* 0x000000ffff177224 */ /* 0x000fe400078e001b */
[----:B------:R-:W-:Y:S02]  /*5870*/  IMAD.MOV.U32 R11, RZ, RZ, R22 ;  /* 0x000000ffff0b7224 */ /* 0x000fe400078e0016 */
[--C-:B------:R-:W-:Y:S02]  /*5880*/  DSETP.MIN.AND P1, P2, R14, R6.reuse, PT ;  /* 0x000000060e00722a */ /* 0x100fe40003a20000 */
[----:B------:R-:W-:Y:S01]  /*5890*/  DSETP.MAX.AND P3, P4, R22, R6, PT ;  /* 0x000000061600722a */ /* 0x000fe20003c6f000 */
[----:B------:R-:W-:Y:S02]  /*58a0*/  IMAD.MOV.U32 R14, RZ, RZ, R7 ;  /* 0x000000ffff0e7224 */ /* 0x000fe400078e0007 */
[----:B------:R-:W-:Y:S01]  /*58b0*/  IMAD.MOV.U32 R22, RZ, RZ, R6 ;  /* 0x000000ffff167224 */ /* 0x000fe200078e0006 */
[----:B------:R-:W-:-:S02]  /*58c0*/  SEL R6, R0, R3, P1 ;  /* 0x0000000300067207 */ /* 0x000fc40000800000 */
[----:B------:R-:W-:Y:S02]  /*58d0*/  FSEL R15, R15, R14, P1 ;  /* 0x0000000e0f0f7208 */ /* 0x000fe40000800000 */
[----:B------:R-:W-:Y:S01]  /*58e0*/  FSEL R23, R23, R7, P3 ;  /* 0x0000000717177208 */ /* 0x000fe20001800000 */
[----:B------:R-:W-:Y:S01]  /*58f0*/  IMAD.MOV.U32 R0, RZ, RZ, R6 ;  /* 0x000000ffff007224 */ /* 0x000fe200078e0006 */
[----:B--2---:R-:W-:Y:S02]  /*5900*/  MOV R3, R4 ;  /* 0x0000000400037202 */ /* 0x004fe40000000f00 */
[----:B------:R-:W-:Y:S02]  /*5910*/  @P2 LOP3.LUT R15, R14, 0x80000, RZ, 0xfc, !PT ;  /* 0x000800000e0f2812 */ /* 0x000fe400078efcff */
[----:B------:R-:W-:Y:S02]  /*5920*/  @P4 LOP3.LUT R23, R7, 0x80000, RZ, 0xfc, !PT ;  /* 0x0008000007174812 */ /* 0x000fe400078efcff */
[----:B------:R-:W-:Y:S01]  /*5930*/  SEL R14, R11, R22, P3 ;  /* 0x000000160b0e7207 */ /* 0x000fe20001800000 */
[----:B------:R-:W-:-:S02]  /*5940*/  IMAD.MOV.U32 R7, RZ, RZ, R15 ;  /* 0x000000ffff077224 */ /* 0x000fc400078e000f */
[----:B------:R-:W-:Y:S02]  /*5950*/  IMAD.MOV.U32 R15, RZ, RZ, R23 ;  /* 0x000000ffff0f7224 */ /* 0x000fe400078e0017 */
[--C-:B------:R-:W-:Y:S02]  /*5960*/  IMAD.MOV.U32 R22, RZ, RZ, R5.reuse ;  /* 0x000000ffff167224 */ /* 0x100fe400078e0005 */
[--C-:B------:R-:W-:Y:S01]  /*5970*/  DSETP.MIN.AND P1, P2, R6, R4.reuse, PT ;  /* 0x000000040600722a */ /* 0x100fe20003a20000 */
[----:B------:R-:W-:Y:S01]  /*5980*/  IMAD.MOV.U32 R11, RZ, RZ, R4 ;  /* 0x000000ffff0b7224 */ /* 0x000fe200078e0004 */
[----:B------:R-:W-:Y:S01]  /*5990*/  DSETP.MAX.AND P3, P4, R14, R4, PT ;  /* 0x000000040e00722a */ /* 0x000fe20003c6f000 */
[----:B------:R-:W-:Y:S02]  /*59a0*/  IMAD.MOV.U32 R6, RZ, RZ, R14 ;  /* 0x000000ffff067224 */ /* 0x000fe400078e000e */
[----:B------:R-:W-:Y:S01]  /*59b0*/  IMAD.MOV.U32 R14, RZ, RZ, R5 ;  /* 0x000000ffff0e7224 */ /* 0x000fe200078e0005 */
[----:B------:R-:W-:-:S02]  /*59c0*/  SEL R4, R0, R3, P1 ;  /* 0x0000000300047207 */ /* 0x000fc40000800000 */
[----:B------:R-:W-:Y:S01]  /*59d0*/  SEL R6, R6, R11, P3 ;  /* 0x0000000b06067207 */ /* 0x000fe20001800000 */
[----:B0-----:R-:W-:Y:S01]  /*59e0*/  IMAD.MOV.U32 R0, RZ, RZ, R13 ;  /* 0x000000ffff007224 */ /* 0x001fe200078e000d */
[----:B------:R-:W-:Y:S01]  /*59f0*/  FSEL R5, R7, R14, P1 ;  /* 0x0000000e07057208 */ /* 0x000fe20000800000 */
[----:B------:R-:W-:Y:S01]  /*5a00*/  IMAD.MOV.U32 R28, RZ, RZ, R4 ;  /* 0x000000ffff1c7224 */ /* 0x000fe200078e0004 */
[----:B------:R-:W-:Y:S01]  /*5a10*/  FSEL R7, R15, R22, P3 ;  /* 0x000000160f077208 */ /* 0x000fe20001800000 */
[----:B------:R-:W-:Y:S01]  /*5a20*/  IMAD.MOV.U32 R26, RZ, RZ, R6 ;  /* 0x000000ffff1a7224 */ /* 0x000fe200078e0006 */
[----:B------:R-:W-:Y:S01]  /*5a30*/  @P2 LOP3.LUT R5, R14, 0x80000, RZ, 0xfc, !PT ;  /* 0x000800000e052812 */ /* 0x000fe200078efcff */
[--C-:B------:R-:W-:Y:S01]  /*5a40*/  IMAD.MOV.U32 R29, RZ, RZ, R12.reuse ;  /* 0x000000ffff1d7224 */ /* 0x100fe200078e000c */
[----:B------:R-:W-:Y:S01]  /*5a50*/  @P4 LOP3.LUT R7, R22, 0x80000, RZ, 0xfc, !PT ;  /* 0x0008000016074812 */ /* 0x000fe200078efcff */
[----:B------:R-:W-:-:S03]  /*5a60*/  IMAD.MOV.U32 R27, RZ, RZ, R12 ;  /* 0x000000ffff1b7224 */ /* 0x000fc600078e000c */
[--C-:B------:R-:W-:Y:S02]  /*5a70*/  DSETP.MIN.AND P1, P2, R4, R12.reuse, PT ;  /* 0x0000000c0400722a */ /* 0x100fe40003a20000 */
[----:B------:R-:W-:-:S04]  /*5a80*/  DSETP.MAX.AND P3, P4, R6, R12, PT ;  /* 0x0000000c0600722a */ /* 0x000fc80003c6f000 */
[----:B------:R-:W-:Y:S02]  /*5a90*/  FSEL R5, R5, R0, P1 ;  /* 0x0000000005057208 */ /* 0x000fe40000800000 */
[----:B------:R-:W-:Y:S02]  /*5aa0*/  FSEL R7, R7, R13, P3 ;  /* 0x0000000d07077208 */ /* 0x000fe40001800000 */
[----:B------:R-:W-:Y:S02]  /*5ab0*/  SEL R28, R28, R29, P1 ;  /* 0x0000001d1c1c7207 */ /* 0x000fe40000800000 */
[----:B------:R-:W-:Y:S02]  /*5ac0*/  SEL R26, R26, R27, P3 ;  /* 0x0000001b1a1a7207 */ /* 0x000fe40001800000 */
[----:B------:R-:W-:Y:S02]  /*5ad0*/  @P2 LOP3.LUT R5, R0, 0x80000, RZ, 0xfc, !PT ;  /* 0x0008000000052812 */ /* 0x000fe400078efcff */
[----:B------:R-:W-:-:S03]  /*5ae0*/  @P4 LOP3.LUT R7, R13, 0x80000, RZ, 0xfc, !PT ;  /* 0x000800000d074812 */ /* 0x000fc600078efcff */
[----:B------:R-:W-:Y:S02]  /*5af0*/  IMAD.MOV.U32 R29, RZ, RZ, R5 ;  /* 0x000000ffff1d7224 */ /* 0x000fe400078e0005 */
[----:B------:R-:W-:-:S07]  /*5b00*/  IMAD.MOV.U32 R27, RZ, RZ, R7 ;  /* 0x000000ffff1b7224 */ /* 0x000fce00078e0007 */
.L_x_23:
[----:B------:R-:W-:Y:S05]  /*5b10*/  @!P0 BRA `(.L_x_19) ;  /* 0x0000000000d88947 */ /* 0x000fea0003800000 */
[----:B------:R-:W-:Y:S01]  /*5b20*/  ULEA UR4, UR4, UR11, 0x3 ;  /* 0x0000000b04047291 */ /* 0x000fe2000f8e18ff */
[----:B------:R-:W-:Y:S02]  /*5b30*/  IMAD.MOV.U32 R0, RZ, RZ, R29 ;  /* 0x000000ffff007224 */ /* 0x000fe400078e001d */
[----:B------:R-:W-:-:S06]  /*5b40*/  IMAD.MOV.U32 R6, RZ, RZ, R27 ;  /* 0x000000ffff067224 */ /* 0x000fcc00078e001b */
[----:B------:R-:W0:Y:S02]  /*5b50*/  LDS.64 R4, [UR4] ;  /* 0x00000004ff047984 */ /* 0x000e240008000a00 */
[--C-:B0-----:R-:W-:Y:S01]  /*5b60*/  DSETP.MIN.AND P0, P1, R28, R4.reuse, PT ;  /* 0x000000041c00722a */ /* 0x101fe20003900000 */
[----:B------:R-:W-:Y:S01]  /*5b70*/  IMAD.MOV.U32 R3, RZ, RZ, R5 ;  /* 0x000000ffff037224 */ /* 0x000fe200078e0005 */
[----:B------:R-:W-:Y:S01]  /*5b80*/  MOV R29, R4 ;  /* 0x00000004001d7202 */ /* 0x000fe20000000f00 */
[----:B------:R-:W-:Y:S01]  /*5b90*/  DSETP.MAX.AND P2, P3, R26, R4, PT ;  /* 0x000000041a00722a */ /* 0x000fe20003b4f000 */
[----:B------:R-:W-:Y:S02]  /*5ba0*/  IMAD.MOV.U32 R27, RZ, RZ, R4 ;  /* 0x000000ffff1b7224 */ /* 0x000fe400078e0004 */
[----:B------:R-:W-:Y:S02]  /*5bb0*/  SEL R28, R28, R29, P0 ;  /* 0x0000001d1c1c7207 */ /* 0x000fe40000000000 */
[----:B------:R-:W-:-:S02]  /*5bc0*/  FSEL R29, R0, R3, P0 ;  /* 0x00000003001d7208 */ /* 0x000fc40000000000 */
[----:B------:R-:W-:Y:S02]  /*5bd0*/  ISETP.NE.AND P0, PT, R2, 0x1, PT ;  /* 0x000000010200780c */ /* 0x000fe40003f05270 */
[----:B------:R-:W-:Y:S02]  /*5be0*/  FSEL R7, R6, R5, P2 ;  /* 0x0000000506077208 */ /* 0x000fe40001000000 */
[----:B------:R-:W-:Y:S02]  /*5bf0*/  SEL R26, R26, R27, P2 ;  /* 0x0000001b1a1a7207 */ /* 0x000fe40001000000 */
[----:B------:R-:W-:Y:S02]  /*5c00*/  @P1 LOP3.LUT R29, R3, 0x80000, RZ, 0xfc, !PT ;  /* 0x00080000031d1812 */ /* 0x000fe400078efcff */
[----:B------:R-:W-:-:S05]  /*5c10*/  @P3 LOP3.LUT R7, R5, 0x80000, RZ, 0xfc, !PT ;  /* 0x0008000005073812 */ /* 0x000fca00078efcff */
[----:B------:R-:W-:Y:S01]  /*5c20*/  IMAD.MOV.U32 R27, RZ, RZ, R7 ;  /* 0x000000ffff1b7224 */ /* 0x000fe200078e0007 */
[----:B------:R-:W-:Y:S06]  /*5c30*/  @!P0 BRA `(.L_x_19) ;  /* 0x0000000000908947 */ /* 0x000fec0003800000 */
[----:B------:R-:W0:Y:S01]  /*5c40*/  LDS.64 R4, [UR4+0x8] ;  /* 0x00000804ff047984 */ /* 0x000e220008000a00 */
[----:B------:R-:W-:Y:S01]  /*5c50*/  ISETP.NE.AND P0, PT, R2, 0x2, PT ;  /* 0x000000020200780c */ /* 0x000fe20003f05270 */
[----:B------:R-:W-:Y:S02]  /*5c60*/  IMAD.MOV.U32 R0, RZ, RZ, R29 ;  /* 0x000000ffff007224 */ /* 0x000fe400078e001d */
[----:B------:R-:W-:-:S10]  /*5c70*/  IMAD.MOV.U32 R6, RZ, RZ, R26 ;  /* 0x000000ffff067224 */ /* 0x000fd400078e001a */
[----:B------:R-:W1:Y:S01]  /*5c80*/  @P0 LDS.64 R2, [UR4+0x10] ;  /* 0x00001004ff020984 */ /* 0x000e620008000a00 */
[--C-:B0-----:R-:W-:Y:S01]  /*5c90*/  DSETP.MIN.AND P1, P2, R28, R4.reuse, PT ;  /* 0x000000041c00722a */ /* 0x101fe20003a20000 */
[----:B------:R-:W-:Y:S01]  /*5ca0*/  IMAD.MOV.U32 R7, RZ, RZ, R5 ;  /* 0x000000ffff077224 */ /* 0x000fe200078e0005 */
[----:B------:R-:W-:Y:S01]  /*5cb0*/  DSETP.MAX.AND P3, P4, R26, R4, PT ;  /* 0x000000041a00722a */ /* 0x000fe20003c6f000 */
[--C-:B------:R-:W-:Y:S02]  /*5cc0*/  IMAD.MOV.U32 R29, RZ, RZ, R4.reuse ;  /* 0x000000ffff1d7224 */ /* 0x100fe400078e0004 */
[----:B------:R-:W-:Y:S01]  /*5cd0*/  IMAD.MOV.U32 R13, RZ, RZ, R4 ;  /* 0x000000ffff0d7224 */ /* 0x000fe200078e0004 */
[----:B------:R-:W-:Y:S02]  /*5ce0*/  FSEL R11, R0, R7, P1 ;  /* 0x00000007000b7208 */ /* 0x000fe40000800000 */
[----:B------:R-:W-:Y:S02]  /*5cf0*/  SEL R28, R28, R29, P1 ;  /* 0x0000001d1c1c7207 */ /* 0x000fe40000800000 */
[----:B------:R-:W-:-:S02]  /*5d00*/  FSEL R27, R27, R5, P3 ;  /* 0x000000051b1b7208 */ /* 0x000fc40001800000 */
[----:B------:R-:W-:Y:S01]  /*5d10*/  SEL R26, R6, R13, P3 ;  /* 0x0000000d061a7207 */ /* 0x000fe20001800000 */
[----:B------:R-:W-:Y:S01]  /*5d20*/  @P0 IMAD.MOV.U32 R0, RZ, RZ, R28 ;  /* 0x000000ffff000224 */ /* 0x000fe200078e001c */
[----:B------:R-:W-:Y:S01]  /*5d30*/  @P2 LOP3.LUT R11, R7, 0x80000, RZ, 0xfc, !PT ;  /* 0x00080000070b2812 */ /* 0x000fe200078efcff */
[----:B-1----:R-:W-:Y:S01]  /*5d40*/  @P0 IMAD.MOV.U32 R7, RZ, RZ, R3 ;  /* 0x000000ffff070224 */ /* 0x002fe200078e0003 */
[----:B------:R-:W-:Y:S01]  /*5d50*/  @P4 LOP3.LUT R27, R5, 0x80000, RZ, 0xfc, !PT ;  /* 0x00080000051b4812 */ /* 0x000fe200078efcff */
[--C-:B------:R-:W-:Y:S01]  /*5d60*/  @P0 IMAD.MOV.U32 R5, RZ, RZ, R2.reuse ;  /* 0x000000ffff050224 */ /* 0x100fe200078e0002 */
[----:B------:R-:W-:Y:S01]  /*5d70*/  @P0 MOV R13, R3 ;  /* 0x00000003000d0202 */ /* 0x000fe20000000f00 */
[----:B------:R-:W-:Y:S02]  /*5d80*/  IMAD.MOV.U32 R29, RZ, RZ, R11 ;  /* 0x000000ffff1d7224 */ /* 0x000fe400078e000b */
[----:B------:R-:W-:Y:S01]  /*5d90*/  @P0 IMAD.MOV.U32 R11, RZ, RZ, R2 ;  /* 0x000000ffff0b0224 */ /* 0x000fe200078e0002 */
[----:B------:R-:W-:Y:S01]  /*5da0*/  @P0 DSETP.MAX.AND P3, P4, R26, R2, PT ;  /* 0x000000021a00022a */ /* 0x000fe20003c6f000 */
[----:B------:R-:W-:-:S02]  /*5db0*/  @P0 LOP3.LUT R4, R13, 0x80000, RZ, 0xfc, !PT ;  /* 0x000800000d040812 */ /* 0x000fc400078efcff */
[----:B------:R-:W-:Y:S01]  /*5dc0*/  @P0 DSETP.MIN.AND P1, P2, R28, R2, PT ;  /* 0x000000021c00022a */ /* 0x000fe20003a20000 */
[----:B------:R-:W-:-:S05]  /*5dd0*/  @P0 IMAD.MOV.U32 R2, RZ, RZ, R27 ;  /* 0x000000ffff020224 */ /* 0x000fca00078e001b */
[----:B------:R-:W-:Y:S01]  /*5de0*/  @P0 SEL R5, R0, R5, P1 ;  /* 0x0000000500050207 */ /* 0x000fe20000800000 */
[----:B------:R-:W-:Y:S01]  /*5df0*/  @P0 IMAD.MOV.U32 R0, RZ, RZ, R29 ;  /* 0x000000ffff000224 */ /* 0x000fe200078e001d */
[----:B------:R-:W-:Y:S01]  /*5e00*/  @P0 FSEL R3, R2, R13, P3 ;  /* 0x0000000d02030208 */ /* 0x000fe20001800000 */
[----:B------:R-:W-:Y:S02]  /*5e10*/  @P0 IMAD.MOV.U32 R2, RZ, RZ, R26 ;  /* 0x000000ffff020224 */ /* 0x000fe400078e001a */
[----:B------:R-:W-:Y:S01]  /*5e20*/  @P0 IMAD.MOV.U32 R28, RZ, RZ, R5 ;  /* 0x000000ffff1c0224 */ /* 0x000fe200078e0005 */
[----:B------:R-:W-:Y:S02]  /*5e30*/  @P0 FSEL R0, R0, R7, P1 ;  /* 0x0000000700000208 */ /* 0x000fe40000800000 */
[----:B------:R-:W-:Y:S02]  /*5e40*/  @P0 LOP3.LUT R7, R7, 0x80000, RZ, 0xfc, !PT ;  /* 0x0008000007070812 */ /* 0x000fe400078efcff */
[----:B------:R-:W-:-:S02]  /*5e50*/  @P0 SEL R26, R2, R11, P3 ;  /* 0x0000000b021a0207 */ /* 0x000fc40001800000 */
[----:B------:R-:W-:Y:S02]  /*5e60*/  @P0 SEL R29, R7, R0, P2 ;  /* 0x00000000071d0207 */ /* 0x000fe40001000000 */
[----:B------:R-:W-:-:S07]  /*5e70*/  @P0 SEL R27, R4, R3, P4 ;  /* 0x00000003041b0207 */ /* 0x000fce0002000000 */
.L_x_19:
[----:B------:R-:W-:Y:S01]  /*5e80*/  DSETP.NEU.AND P0, PT, R26, R28, PT ;  /* 0x0000001c1a00722a */ /* 0x000fe20003f0d000 */
[----:B------:R-:W-:-:S13]  /*5e90*/  CS2R R2, SRZ ;  /* 0x0000000000027805 */ /* 0x000fda000001ff00 */
[----:B------:R-:W-:Y:S05]  /*5ea0*/  @!P0 BRA `(.L_x_24) ;  /* 0x0000000000608947 */ /* 0x000fea0003800000 */
[C---:B------:R-:W-:Y:S01]  /*5eb0*/  DADD R12, -R28.reuse, R26 ;  /* 0x000000001c0c7229 */ /* 0x040fe2000000011a */
[----:B------:R-:W-:Y:S01]  /*5ec0*/  IMAD.MOV.U32 R2, RZ, RZ, 0x1 ;  /* 0x00000001ff027424 */ /* 0x000fe200078e00ff */
[----:B------:R-:W-:-:S04]  /*5ed0*/  DADD R20, -R28, R20 ;  /* 0x000000001c147229 */ /* 0x000fc80000000114 */
[----:B------:R-:W0:Y:S06]  /*5ee0*/  MUFU.RCP64H R3, R13 ;  /* 0x0000000d00037308 */ /* 0x000e2c0000001800 */
[----:B------:R-:W-:Y:S01]  /*5ef0*/  FSETP.GEU.AND P1, PT, |R21|, 6.5827683646048100446e-37, PT ;  /* 0x036000001500780b */ /* 0x000fe20003f2e200 */
[----:B0-----:R-:W-:-:S08]  /*5f00*/  DFMA R4, -R12, R2, 1 ;  /* 0x3ff000000c04742b */ /* 0x001fd00000000102 */
[----:B------:R-:W-:-:S08]  /*5f10*/  DFMA R4, R4, R4, R4 ;  /* 0x000000040404722b */ /* 0x000fd00000000004 */
[----:B------:R-:W-:-:S08]  /*5f20*/  DFMA R4, R2, R4, R2 ;  /* 0x000000040204722b */ /* 0x000fd00000000002 */
[----:B------:R-:W-:-:S08]  /*5f30*/  DFMA R2, -R12, R4, 1 ;  /* 0x3ff000000c02742b */ /* 0x000fd00000000104 */
[----:B------:R-:W-:-:S08]  /*5f40*/  DFMA R2, R4, R2, R4 ;  /* 0x000000020402722b */ /* 0x000fd00000000004 */
        /* <DEDUP_REMOVED lines=11> */
[----:B------:R-:W-:Y:S05]  /*6000*/  CALL.REL.NOINC `($__internal_0_$__cuda_sm20_div_rn_f64_full) ;  /* 0x0000001400bc7944 */ /* 0x000fea0003c00000 */
[----:B------:R-:W-:Y:S02]  /*6010*/  IMAD.U32 R2, RZ, RZ, UR8 ;  /* 0x00000008ff027e24 */ /* 0x000fe4000f8e00ff */
[----:B------:R-:W-:-:S07]  /*6020*/  IMAD.U32 R3, RZ, RZ, UR9 ;  /* 0x00000009ff037e24 */ /* 0x000fce000f8e00ff */
.L_x_24:
[----:B------:R-:W-:Y:S01]  /*6030*/  DFMA R2, R2, R18, 1 ;  /* 0x3ff000000202742b */ /* 0x000fe20000000012 */
[----:B------:R-:W0:Y:S01]  /*6040*/  LDC.64 R4, c[0x0][0x3b0] ;  /* 0x0000ec00ff047b82 */ /* 0x000e220000000a00 */
[----:B------:R-:W-:Y:S01]  /*6050*/  DADD R8, R8, -R16 ;  /* 0x0000000008087229 */ /* 0x000fe20000000810 */
[----:B------:R-:W1:Y:S01]  /*6060*/  LDCU UR4, c[0x0][0x39c] ;  /* 0x00007380ff0477ac */ /* 0x000e620008000800 */
[----:B------:R-:W-:-:S04]  /*6070*/  UIADD3 UR15, UPT, UPT, UR15, 0x1, URZ ;  /* 0x000000010f0f7890 */ /* 0x000fc8000fffe0ff */
[----:B------:R-:W-:-:S08]  /*6080*/  DMUL R2, R2, UR6 ;  /* 0x0000000602027c28 */ /* 0x000fd00008000000 */
[----:B------:R-:W-:Y:S01]  /*6090*/  DFMA R16, R2, R8, R16 ;  /* 0x000000080210722b */ /* 0x000fe20000000010 */
[----:B------:R-:W-:Y:S01]  /*60a0*/  MOV R3, UR10 ;  /* 0x0000000a00037c02 */ /* 0x000fe20008000f00 */
[----:B-1----:R-:W-:-:S04]  /*60b0*/  UISETP.GE.AND UP0, UPT, UR15, UR4, UPT ;  /* 0x000000040f00728c */ /* 0x002fc8000bf06270 */
[----:B------:R-:W1:Y:S01]  /*60c0*/  F2F.F32.F64 R7, R16 ;  /* 0x0000001000077310 */ /* 0x000e620000301000 */
[----:B0-----:R-:W-:-:S05]  /*60d0*/  IMAD.WIDE R2, R3, 0x4, R4 ;  /* 0x0000000403027825 */ /* 0x001fca00078e0204 */
[----:B-1----:R1:W-:Y:S01]  /*60e0*/  STG.E desc[UR12][R2.64], R7 ;  /* 0x0000000702007986 */ /* 0x0023e2000c10190c */
[----:B------:R-:W-:Y:S05]  /*60f0*/  BRA.U !UP0, `(.L_x_25) ;  /* 0xffffffd908047547 */ /* 0x000fea000b83ffff */
[----:B------:R-:W-:Y:S05]  /*6100*/  EXIT ;  /* 0x000000000000794d */ /* 0x000fea0003800000 */
.L_x_18:
[----:B------:R-:W-:-:S05]  /*6110*/  VIADD R0, R15, -UR15 ;  /* 0x8000000f0f007c36 */ /* 0x000fca0008000000 */
[----:B------:R-:W-:-:S04]  /*6120*/  LOP3.LUT R0, R0, 0x1, RZ, 0xc0, !PT ;  /* 0x0000000100007812 */ /* 0x000fc800078ec0ff */
[----:B------:R-:W-:Y:S02]  /*6130*/  ISETP.NE.U32.AND P0, PT, R0, 0x1, PT ;  /* 0x000000010000780c */ /* 0x000fe40003f05070 */
[----:B------:R-:W-:-:S11]  /*6140*/  LOP3.LUT R0, RZ, UR10, RZ, 0x33, !PT ;  /* 0x0000000aff007c12 */ /* 0x000fd6000f8e33ff */
[----:B------:R-:W-:Y:S05]  /*6150*/  @P0 BRA `(.L_x_26) ;  /* 0x0000000400780947 */ /* 0x000fea0003800000 */
[----:B------:R-:W1:Y:S01]  /*6160*/  LDC.64 R6, c[0x0][0x380] ;  /* 0x0000e000ff067b82 */ /* 0x000e620000000a00 */
[----:B------:R-:W-:Y:S02]  /*6170*/  VIADD R11, R11, UR5 ;  /* 0x000000050b0b7c36 */ /* 0x000fe40008000000 */
[----:B0-----:R-:W-:-:S05]  /*6180*/  IMAD.WIDE R4, R21, 0x4, R2 ;  /* 0x0000000415047825 */ /* 0x001fca00078e0202 */
[----:B------:R-:W0:Y:S01]  /*6190*/  LDC.64 R14, c[0x0][0x388] ;  /* 0x0000e200ff0e7b82 */ /* 0x000e220000000a00 */
[----:B------:R-:W2:Y:S01]  /*61a0*/  LDG.E.CONSTANT R4, desc[UR12][R4.64] ;  /* 0x0000000c04047981 */ /* 0x000ea2000c1e9900 */
[----:B-1----:R-:W-:-:S06]  /*61b0*/  IMAD.WIDE R6, R11, 0x4, R6 ;  /* 0x000000040b067825 */ /* 0x002fcc00078e0206 */
[----:B------:R-:W3:Y:S01]  /*61c0*/  LDG.E.CONSTANT R6, desc[UR12][R6.64] ;  /* 0x0000000c06067981 */ /* 0x000ee2000c1e9900 */
[----:B0-----:R-:W-:-:S06]  /*61d0*/  IMAD.WIDE R14, R11, 0x4, R14 ;  /* 0x000000040b0e7825 */ /* 0x001fcc00078e020e */
[----:B------:R-:W4:Y:S01]  /*61e0*/  LDG.E.CONSTANT R14, desc[UR12][R14.64] ;  /* 0x0000000c0e0e7981 */ /* 0x000f22000c1e9900 */
[----:B------:R-:W0:Y:S01]  /*61f0*/  S2UR UR5, SR_CgaCtaId ;  /* 0x00000000000579c3 */ /* 0x000e220000008800 */
[----:B------:R-:W-:Y:S02]  /*6200*/  UMOV UR4, 0x400 ;  /* 0x0000040000047882 */ /* 0x000fe40000000000 */
[----:B0-----:R-:W-:Y:S01]  /*6210*/  ULEA UR4, UR5, UR4, 0x18 ;  /* 0x0000000405047291 */ /* 0x001fe2000f8ec0ff */
[----:B--2---:R-:W-:Y:S08]  /*6220*/  F2F.F64.F32 R10, R4 ;  /* 0x00000004000a7310 */ /* 0x004ff00000201800 */
[----:B---3--:R-:W0:Y:S08]  /*6230*/  F2F.F64.F32 R2, R6 ;  /* 0x0000000600027310 */ /* 0x008e300000201800 */
[----:B----4-:R-:W1:Y:S01]  /*6240*/  F2F.F64.F32 R20, R14 ;  /* 0x0000000e00147310 */ /* 0x010e620000201800 */
[----:B0-----:R-:W-:-:S02]  /*6250*/  DADD R22, -R10, R2 ;  /* 0x000000000a167229 */ /* 0x001fc40000000102 */
[----:B-1----:R-:W-:-:S08]  /*6260*/  DADD R24, -R10, R20 ;  /* 0x000000000a187229 */ /* 0x002fd00000000114 */
[----:B------:R-:W-:Y:S02]  /*6270*/  DSETP.MAX.AND P0, P1, |R22|, |R24|, PT ;  /* 0x400000181600722a */ /* 0x000fe4000390f200 */
[----:B------:R-:W-:Y:S01]  /*6280*/  DADD R2, R2, -R20 ;  /* 0x0000000002027229 */ /* 0x000fe20000000814 */
[----:B------:R-:W-:Y:S02]  /*6290*/  IMAD.MOV.U32 R5, RZ, RZ, R25 ;  /* 0x000000ffff057224 */ /* 0x000fe400078e0019 */
[----:B------:R-:W-:-:S05]  /*62a0*/  IMAD.MOV.U32 R20, RZ, RZ, R23 ;  /* 0x000000ffff147224 */ /* 0x000fca00078e0017 */
[----:B------:R-:W-:-:S04]  /*62b0*/  FSEL R7, |R20|, |R5|, P0 ;  /* 0x4000000514077208 */ /* 0x000fc80000000200 */
[----:B------:R-:W-:Y:S02]  /*62c0*/  @P1 LOP3.LUT R7, R5, 0x80000, RZ, 0xfc, !PT ;  /* 0x0008000005071812 */ /* 0x000fe400078efcff */
[----:B------:R-:W-:-:S03]  /*62d0*/  SEL R4, R22, R24, P0 ;  /* 0x0000001816047207 */ /* 0x000fc60000000000 */
[----:B------:R-:W-:-:S06]  /*62e0*/  IMAD.MOV.U32 R5, RZ, RZ, R7 ;  /* 0x000000ffff057224 */ /* 0x000fcc00078e0007 */
[----:B------:R-:W-:Y:S01]  /*62f0*/  DSETP.MAX.AND P0, P1, R2, R4, PT ;  /* 0x000000040200722a */ /* 0x000fe2000390f000 */
[----:B------:R-:W-:Y:S02]  /*6300*/  IMAD.MOV.U32 R6, RZ, RZ, R3 ;  /* 0x000000ffff067224 */ /* 0x000fe400078e0003 */
[----:B------:R-:W-:-:S05]  /*6310*/  IMAD.MOV.U32 R7, RZ, RZ, R5 ;  /* 0x000000ffff077224 */ /* 0x000fca00078e0005 */
[----:B------:R-:W-:-:S06]  /*6320*/  FSEL R15, R6, R7, P0 ;  /* 0x00000007060f7208 */ /* 0x000fcc0000000000 */
[----:B------:R-:W-:Y:S02]  /*6330*/  @P1 LOP3.LUT R15, R7, 0x80000, RZ, 0xfc, !PT ;  /* 0x00080000070f1812 */ /* 0x000fe400078efcff */
[----:B------:R-:W-:-:S03]  /*6340*/  SEL R2, R2, R4, P0 ;  /* 0x0000000402027207 */ /* 0x000fc60000000000 */
[----:B------:R-:W-:Y:S01]  /*6350*/  IMAD.MOV.U32 R3, RZ, RZ, R15 ;  /* 0x000000ffff037224 */ /* 0x000fe200078e000f */
[----:B------:R-:W-:-:S05]  /*6360*/  DSETP.GE.AND P0, PT, R12, R26, PT ;  /* 0x0000001a0c00722a */ /* 0x000fca0003f06000 */
[--C-:B------:R-:W-:Y:S02]  /*6370*/  DSETP.MAX.AND P2, P1, R26, R2.reuse, PT ;  /* 0x000000021a00722a */ /* 0x100fe4000394f000 */
[----:B------:R-:W-:Y:S01]  /*6380*/  DSETP.MIN.AND P4, P3, R28, R2, PT ;  /* 0x000000021c00722a */ /* 0x000fe20003b80000 */
[----:B------:R-:W-:Y:S01]  /*6390*/  IMAD.MOV.U32 R20, RZ, RZ, R27 ;  /* 0x000000ffff147224 */ /* 0x000fe200078e001b */
[----:B------:R-:W-:Y:S01]  /*63a0*/  DSETP.LE.OR P0, PT, R12, R28, P0 ;  /* 0x0000001c0c00722a */ /* 0x000fe20000703400 */
[----:B------:R-:W-:Y:S02]  /*63b0*/  IMAD.MOV.U32 R13, RZ, RZ, R3 ;  /* 0x000000ffff0d7224 */ /* 0x000fe400078e0003 */
[----:B------:R-:W-:Y:S02]  /*63c0*/  IMAD.MOV.U32 R5, RZ, RZ, R29 ;  /* 0x000000ffff057224 */ /* 0x000fe400078e001d */
[----:B------:R-:W-:Y:S01]  /*63d0*/  IMAD.MOV.U32 R6, RZ, RZ, R3 ;  /* 0x000000ffff067224 */ /* 0x000fe200078e0003 */
[----:B------:R-:W-:Y:S01]  /*63e0*/  FSEL R15, R20, R13, P2 ;  /* 0x0000000d140f7208 */ /* 0x000fe20001000000 */
[----:B------:R-:W-:Y:S01]  /*63f0*/  IMAD.MOV.U32 R14, RZ, RZ, R26 ;  /* 0x000000ffff0e7224 */ /* 0x000fe200078e001a */
[----:B------:R-:W-:Y:S01]  /*6400*/  MOV R7, R2 ;  /* 0x0000000200077202 */ /* 0x000fe20000000f00 */
[----:B------:R-:W-:Y:S01]  /*6410*/  IMAD.MOV.U32 R4, RZ, RZ, R28 ;  /* 0x000000ffff047224 */ /* 0x000fe200078e001c */
[----:B------:R-:W-:-:S02]  /*6420*/  @P1 LOP3.LUT R15, R13, 0x80000, RZ, 0xfc, !PT ;  /* 0x000800000d0f1812 */ /* 0x000fc400078efcff */
[----:B------:R-:W-:Y:S02]  /*6430*/  FSEL R5, R5, R6, P4 ;  /* 0x0000000605057208 */ /* 0x000fe40002000000 */
[----:B------:R-:W-:Y:S02]  /*6440*/  @P3 LOP3.LUT R5, R6, 0x80000, RZ, 0xfc, !PT ;  /* 0x0008000006053812 */ /* 0x000fe400078efcff */
[-C--:B------:R-:W-:Y:S02]  /*6450*/  SEL R4, R4, R7.reuse, P4 ;  /* 0x0000000704047207 */ /* 0x080fe40002000000 */
[----:B------:R-:W-:Y:S01]  /*6460*/  SEL R6, R14, R7, P2 ;  /* 0x000000070e067207 */ /* 0x000fe20001000000 */
[----:B------:R-:W-:Y:S01]  /*6470*/  IMAD.MOV.U32 R7, RZ, RZ, R15 ;  /* 0x000000ffff077224 */ /* 0x000fe200078e000f */
[----:B------:R-:W-:Y:S02]  /*6480*/  FSEL R28, R2, R4, P0 ;  /* 0x00000004021c7208 */ /* 0x000fe40000000000 */
[----:B------:R-:W-:-:S02]  /*6490*/  FSEL R29, R3, R5, P0 ;  /* 0x00000005031d7208 */ /* 0x000fc40000000000 */
[----:B------:R-:W-:Y:S02]  /*64a0*/  FSEL R26, R2, R6, P0 ;  /* 0x00000006021a7208 */ /* 0x000fe40000000000 */
[----:B------:R-:W-:-:S06]  /*64b0*/  FSEL R27, R3, R7, P0 ;  /* 0x00000007031b7208 */ /* 0x000fcc0000000000 */
[----:B------:R-:W-:Y:S01]  /*64c0*/  DSETP.NEU.AND P0, PT, R26, R28, PT ;  /* 0x0000001c1a00722a */ /* 0x000fe20003f0d000 */
[----:B------:R0:W-:Y:S01]  /*64d0*/  STS.64 [UR4], R2 ;  /* 0x00000002ff007988 */ /* 0x0001e20008000a04 */
[----:B------:R-:W-:-:S12]  /*64e0*/  CS2R R4, SRZ ;  /* 0x0000000000047805 */ /* 0x000fd8000001ff00 */
[----:B0-----:R-:W-:Y:S05]  /*64f0*/  @!P0 BRA `(.L_x_27) ;  /* 0x0000000000688947 */ /* 0x001fea0003800000 */
        /* <DEDUP_REMOVED lines=24> */
.L_x_28:
[----:B------:R-:W-:Y:S02]  /*6680*/  IMAD.MOV.U32 R4, RZ, RZ, R2 ;  /* 0x000000ffff047224 */ /* 0x000fe400078e0002 */
[----:B------:R-:W-:-:S07]  /*6690*/  IMAD.MOV.U32 R5, RZ, RZ, R3 ;  /* 0x000000ffff057224 */ /* 0x000fce00078e0003 */
.L_x_27:
[----:B------:R-:W-:Y:S01]  /*66a0*/  DFMA R4, R4, R18, 1 ;  /* 0x3ff000000404742b */ /* 0x000fe20000000012 */
[----:B------:R-:W0:Y:S01]  /*66b0*/  LDC R7, c[0x0][0x398] ;  /* 0x0000e600ff077b82 */ /* 0x000e220000000800 */
[----:B------:R-:W-:Y:S01]  /*66c0*/  DADD R10, -R16, R10 ;  /* 0x00000000100a7229 */ /* 0x000fe2000000010a */
[----:B------:R-:W-:-:S05]  /*66d0*/  UIADD3 UR15, UPT, UPT, UR15, 0x1, URZ ;  /* 0x000000010f0f7890 */ /* 0x000fca000fffe0ff */
[----:B------:R-:W-:-:S08]  /*66e0*/  DMUL R4, R4, UR6 ;  /* 0x0000000604047c28 */ /* 0x000fd00008000000 */
[----:B------:R-:W-:Y:S01]  /*66f0*/  DFMA R16, R4, R10, R16 ;  /* 0x0000000a0410722b */ /* 0x000fe20000000010 */
[----:B------:R-:W-:-:S05]  /*6700*/  MOV R10, RZ ;  /* 0x000000ff000a7202 */ /* 0x000fca0000000f00 */
[----:B------:R-:W1:Y:S01]  /*6710*/  F2F.F32.F64 R3, R16 ;  /* 0x0000001000037310 */ /* 0x000e620000301000 */
[----:B0-----:R-:W-:-:S05]  /*6720*/  IMAD.WIDE R8, R7, 0x4, R8 ;  /* 0x0000000407087825 */ /* 0x001fca00078e0208 */
[----:B-1----:R1:W-:Y:S02]  /*6730*/  STG.E desc[UR12][R8.64], R3 ;  /* 0x0000000308007986 */ /* 0x0023e4000c10190c */
.L_x_26:
[----:B------:R-:W2:Y:S01]  /*6740*/  LDCU UR4, c[0x0][0x39c] ;  /* 0x00007380ff0477ac */ /* 0x000ea20008000800 */
[----:B------:R-:W3:Y:S01]  /*6750*/  LDCU UR5, c[0x0][0x3a0] ;  /* 0x00007400ff0577ac */ /* 0x000ee20008000800 */
[----:B--2---:R-:W-:-:S05]  /*6760*/  VIADD R0, R0, UR4 ;  /* 0x0000000400007c36 */ /* 0x004fca0008000000 */
[----:B---3--:R-:W-:-:S13]  /*6770*/  ISETP.NE.AND P0, PT, R0, UR5, PT ;  /* 0x0000000500007c0c */ /* 0x008fda000bf05270 */
[----:B------:R-:W-:Y:S05]  /*6780*/  @!P0 EXIT ;  /* 0x000000000000894d */ /* 0x000fea0003800000 */
[----:B------:R-:W2:Y:S01]  /*6790*/  S2UR UR5, SR_CgaCtaId ;  /* 0x00000000000579c3 */ /* 0x000ea20000008800 */
[----:B------:R-:W-:Y:S01]  /*67a0*/  UMOV UR4, 0x400 ;  /* 0x0000040000047882 */ /* 0x000fe20000000000 */
[----:B------:R-:W3:Y:S01]  /*67b0*/  LDCU UR16, c[0x0][0x398] ;  /* 0x00007300ff1077ac */ /* 0x000ee20008000800 */
[----:B------:R-:W4:Y:S05]  /*67c0*/  LDCU.64 UR18, c[0x0][0x390] ;  /* 0x00007200ff1277ac */ /* 0x000f2a0008000a00 */
[----:B------:R-:W0:Y:S08]  /*67d0*/  LDC R2, c[0x0][0x3a0] ;  /* 0x0000e800ff027b82 */ /* 0x000e300000000800 */
[----:B------:R-:W0:Y:S01]  /*67e0*/  LDC R0, c[0x0][0x398] ;  /* 0x0000e600ff007b82 */ /* 0x000e220000000800 */
[----:B--234-:R-:W-:-:S12]  /*67f0*/  ULEA UR10, UR5, UR4, 0x18 ;  /* 0x00000004050a7291 */ /* 0x01cfd8000f8ec0ff */
.L_x_31:
[----:B--2---:R-:W2:Y:S01]  /*6800*/  LDC.64 R14, c[0x0][0x380] ;  /* 0x0000e000ff0e7b82 */ /* 0x004ea20000000a00 */
[----:B------:R-:W-:-:S04]  /*6810*/  UIADD3 UR4, UPT, UPT, UR15, -0x1, URZ ;  /* 0xffffffff0f047890 */ /* 0x000fc8000fffe0ff */
[----:B------:R-:W-:-:S03]  /*6820*/  UIMAD UR4, UR4, UR16, UR14 ;  /* 0x00000010040472a4 */ /* 0x000fc6000f8e020e */
[----:B------:R-:W3:Y:S01]  /*6830*/  LDC.64 R12, c[0x0][0x388] ;  /* 0x0000e200ff0c7b82 */ /* 0x000ee20000000a00 */
[----:B------:R-:W-:Y:S02]  /*6840*/  UIADD3 UR11, UPT, UPT, UR4, UR16, URZ ;  /* 0x00000010040b7290 */ /* 0x000fe4000fffe0ff */
[----:B------:R-:W-:-:S04]  /*6850*/  UIMAD.WIDE UR4, UR4, 0x4, UR18 ;  /* 0x00000004040478a5 */ /* 0x000fc8000f8e0212 */
[----:B-1----:R-:W-:Y:S02]  /*6860*/  IMAD.U32 R3, RZ, RZ, UR11 ;  /* 0x0000000bff037e24 */ /* 0x002fe4000f8e00ff */
[----:B0-----:R-:W-:Y:S02]  /*6870*/  IMAD.U32 R5, RZ, RZ, UR11 ;  /* 0x0000000bff057e24 */ /* 0x001fe4000f8e00ff */
[----:B------:R-:W-:Y:S02]  /*6880*/  IMAD.U32 R20, RZ, RZ, UR4 ;  /* 0x00000004ff147e24 */ /* 0x000fe4000f8e00ff */
[----:B------:R-:W-:Y:S02]  /*6890*/  IMAD.U32 R21, RZ, RZ, UR5 ;  /* 0x00000005ff157e24 */ /* 0x000fe4000f8e00ff */
[----:B--2---:R-:W-:-:S03]  /*68a0*/  IMAD.WIDE R14, R3, 0x4, R14 ;  /* 0x00000004030e7825 */ /* 0x004fc600078e020e */
[----:B------:R0:W2:Y:S04]  /*68b0*/  LDG.E.CONSTANT R11, desc[UR12][R20.64] ;  /* 0x0000000c140b7981 */ /* 0x0000a8000c1e9900 */
[----:B------:R-:W4:Y:S01]  /*68c0*/  LDG.E.CONSTANT R6, desc[UR12][R14.64] ;  /* 0x0000000c0e067981 */ /* 0x000f22000c1e9900 */
[----:B---3--:R-:W-:-:S05]  /*68d0*/  IMAD.WIDE R12, R5, 0x4, R12 ;  /* 0x00000004050c7825 */ /* 0x008fca00078e020c */
[----:B------:R-:W3:Y:S01]  /*68e0*/  LDG.E.CONSTANT R4, desc[UR12][R12.64] ;  /* 0x0000000c0c047981 */ /* 0x000ee2000c1e9900 */
[----:B------:R-:W-:-:S04]  /*68f0*/  IABS R3, R2 ;  /* 0x0000000200037213 */ /* 0x000fc80000000000 */
[----:B------:R-:W1:Y:S08]  /*6900*/  I2F.RP R5, R3 ;  /* 0x0000000300057306 */ /* 0x000e700000209400 */
[----:B-1----:R-:W1:Y:S02]  /*6910*/  MUFU.RCP R5, R5 ;  /* 0x0000000500057308 */ /* 0x002e640000001000 */
[----:B-1----:R-:W-:-:S06]  /*6920*/  VIADD R8, R5, 0xffffffe ;  /* 0x0ffffffe05087836 */ /* 0x002fcc0000000000 */
[----:B------:R1:W5:Y:S01]  /*6930*/  F2I.FTZ.U32.TRUNC.NTZ R9, R8 ;  /* 0x0000000800097305 */ /* 0x000362000021f000 */
[----:B------:R-:W-:Y:S02]  /*6940*/  VIADD R10, R10, 0x1 ;  /* 0x000000010a0a7836 */ /* 0x000fe40000000000 */
[----:B-1----:R-:W-:Y:S02]  /*6950*/  IMAD.MOV.U32 R8, RZ, RZ, RZ ;  /* 0x000000ffff087224 */ /* 0x002fe400078e00ff */
[----:B-----5:R-:W-:-:S04]  /*6960*/  IMAD.MOV R22, RZ, RZ, -R9 ;  /* 0x000000ffff167224 */ /* 0x020fc800078e0a09 */
[----:B------:R-:W-:Y:S01]  /*6970*/  IMAD R7, R22, R3, RZ ;  /* 0x0000000316077224 */ /* 0x000fe200078e02ff */
[----:B0-----:R-:W-:-:S03]  /*6980*/  IABS R20, R10 ;  /* 0x0000000a00147213 */ /* 0x001fc60000000000 */
[----:B------:R-:W-:-:S06]  /*6990*/  IMAD.HI.U32 R7, R9, R7, R8 ;  /* 0x0000000709077227 */ /* 0x000fcc00078e0008 */
[----:B------:R-:W-:-:S04]  /*69a0*/  IMAD.HI.U32 R7, R7, R20, RZ ;  /* 0x0000001407077227 */ /* 0x000fc800078e00ff */
[----:B------:R-:W-:-:S04]  /*69b0*/  IMAD.MOV R7, RZ, RZ, -R7 ;  /* 0x000000ffff077224 */ /* 0x000fc800078e0a07 */
[----:B------:R-:W-:-:S05]  /*69c0*/  IMAD R31, R3, R7, R20 ;  /* 0x00000007031f7224 */ /* 0x000fca00078e0214 */
[----:B------:R-:W-:Y:S02]  /*69d0*/  ISETP.GT.U32.AND P0, PT, R3, R31, PT ;  /* 0x0000001f0300720c */ /* 0x000fe40003f04070 */
[----:B------:R-:W-:-:S11]  /*69e0*/  ISETP.GE.AND P1, PT, R10, RZ, PT ;  /* 0x000000ff0a00720c */ /* 0x000fd60003f26270 */
[----:B------:R-:W-:-:S05]  /*69f0*/  @!P0 IMAD.IADD R31, R31, 0x1, -R3 ;  /* 0x000000011f1f8824 */ /* 0x000fca00078e0a03 */
[----:B------:R-:W-:Y:S02]  /*6a00*/  ISETP.GT.U32.AND P0, PT, R3, R31, PT ;  /* 0x0000001f0300720c */ /* 0x000fe40003f04070 */
[----:B------:R-:W-:-:S11]  /*6a10*/  ISETP.NE.AND P2, PT, R2, RZ, PT ;  /* 0x000000ff0200720c */ /* 0x000fd60003f45270 */
[----:B------:R-:W-:-:S05]  /*6a20*/  @!P0 IMAD.IADD R31, R31, 0x1, -R3 ;  /* 0x000000011f1f8824 */ /* 0x000fca00078e0a03 */
[----:B------:R-:W-:Y:S02]  /*6a30*/  @!P1 IADD3 R31, PT, PT, -R31, RZ, RZ ;  /* 0x000000ff1f1f9210 */ /* 0x000fe40007ffe1ff */
[----:B------:R-:W-:-:S04]  /*6a40*/  @!P2 LOP3.LUT R31, RZ, R2, RZ, 0x33, !PT ;  /* 0x00000002ff1fa212 */ /* 0x000fc800078e33ff */
[----:B------:R-:W-:-:S05]  /*6a50*/  LEA R3, R31, UR10, 0x3 ;  /* 0x0000000a1f037c11 */ /* 0x000fca000f8e18ff */
[----:B------:R-:W0:Y:S02]  /*6a60*/  LDS.64 R8, [R3] ;  /* 0x0000000003087984 */ /* 0x000e240000000a00 */
[----:B0-----:R-:W-:-:S06]  /*6a70*/  DSETP.GE.AND P0, PT, R8, R26, PT ;  /* 0x0000001a0800722a */ /* 0x001fcc0003f06000 */
[----:B------:R-:W-:-:S14]  /*6a80*/  DSETP.GTU.AND P0, PT, R8, R28, !P0 ;  /* 0x0000001c0800722a */ /* 0x000fdc000470c000 */
[----:B------:R-:W0:Y:S01]  /*6a90*/  @!P0 S2R R20, SR_CgaCtaId ;  /* 0x0000000000148919 */ /* 0x000e220000008800 */
[----:B--2---:R-:W-:Y:S08]  /*6aa0*/  F2F.F64.F32 R10, R11 ;  /* 0x0000000b000a7310 */ /* 0x004ff00000201800 */
[----:B----4-:R-:W1:Y:S08]  /*6ab0*/  F2F.F64.F32 R6, R6 ;  /* 0x0000000600067310 */ /* 0x010e700000201800 */
[----:B---3--:R-:W2:Y:S01]  /*6ac0*/  F2F.F64.F32 R4, R4 ;  /* 0x0000000400047310 */ /* 0x008ea20000201800 */
[----:B-1----:R-:W-:-:S02]  /*6ad0*/  DADD R22, -R10, R6 ;  /* 0x000000000a167229 */ /* 0x002fc40000000106 */
[----:B--2---:R-:W-:-:S08]  /*6ae0*/  DADD R8, -R10, R4 ;  /* 0x000000000a087229 */ /* 0x004fd00000000104 */
[----:B------:R-:W-:Y:S01]  /*6af0*/  DSETP.MAX.AND P1, P2, |R22|, |R8|, PT ;  /* 0x400000081600722a */ /* 0x000fe20003a2f200 */
[----:B------:R-:W-:Y:S02]  /*6b00*/  IMAD.MOV.U32 R21, RZ, RZ, R22 ;  /* 0x000000ffff157224 */ /* 0x000fe400078e0016 */
[----:B------:R-:W-:Y:S01]  /*6b10*/  IMAD.MOV.U32 R22, RZ, RZ, R9 ;  /* 0x000000ffff167224 */ /* 0x000fe200078e0009 */
[----:B------:R-:W-:-:S04]  /*6b20*/  DADD R4, R6, -R4 ;  /* 0x0000000006047229 */ /* 0x000fc80000000804 */
[----:B------:R-:W-:-:S06]  /*6b30*/  FSEL R23, |R23|, |R22|, P1 ;  /* 0x4000001617177208 */ /* 0x000fcc0000800200 */
[----:B------:R-:W-:Y:S02]  /*6b40*/  @P2 LOP3.LUT R23, R22, 0x80000, RZ, 0xfc, !PT ;  /* 0x0008000016172812 */ /* 0x000fe400078efcff */
[----:B------:R-:W-:-:S03]  /*6b50*/  SEL R6, R21, R8, P1 ;  /* 0x0000000815067207 */ /* 0x000fc60000800000 */
[----:B------:R-:W-:-:S06]  /*6b60*/  IMAD.MOV.U32 R7, RZ, RZ, R23 ;  /* 0x000000ffff077224 */ /* 0x000fcc00078e0017 */
[----:B------:R-:W-:Y:S01]  /*6b70*/  DSETP.MAX.AND P1, P2, R4, R6, PT ;  /* 0x000000060400722a */ /* 0x000fe20003a2f000 */
[----:B------:R-:W-:Y:S02]  /*6b80*/  IMAD.MOV.U32 R8, RZ, RZ, R4 ;  /* 0x000000ffff087224 */ /* 0x000fe400078e0004 */
[----:B------:R-:W-:-:S05]  /*6b90*/  IMAD.MOV.U32 R4, RZ, RZ, R7 ;  /* 0x000000ffff047224 */ /* 0x000fca00078e0007 */
[----:B------:R-:W-:Y:S02]  /*6ba0*/  FSEL R9, R5, R4, P1 ;  /* 0x0000000405097208 */ /* 0x000fe40000800000 */
[----:B------:R-:W-:-:S04]  /*6bb0*/  @!P0 MOV R5, 0x400 ;  /* 0x0000040000058802 */ /* 0x000fc80000000f00 */
[----:B------:R-:W-:Y:S02]  /*6bc0*/  @P2 LOP3.LUT R9, R4, 0x80000, RZ, 0xfc, !PT ;  /* 0x0008000004092812 */ /* 0x000fe400078efcff */
[----:B------:R-:W-:Y:S02]  /*6bd0*/  SEL R6, R8, R6, P1 ;  /* 0x0000000608067207 */ /* 0x000fe40000800000 */
[----:B0-----:R-:W-:Y:S01]  /*6be0*/  @!P0 LEA R5, R20, R5, 0x18 ;  /* 0x0000000514058211 */ /* 0x001fe200078ec0ff */
[----:B------:R-:W-:-:S05]  /*6bf0*/  IMAD.MOV.U32 R7, RZ, RZ, R9 ;  /* 0x000000ffff077224 */ /* 0x000fca00078e0009 */
[----:B------:R0:W-:Y:S04]  /*6c00*/  STS.64 [R3], R6 ;  /* 0x0000000603007388 */ /* 0x0001e80000000a00 */
[----:B------:R-:W1:Y:S01]  /*6c10*/  @!P0 LDS.64 R8, [R5] ;  /* 0x0000000005088984 */ /* 0x000e620000000a00 */
[----:B------:R-:W-:Y:S01]  /*6c20*/  @P0 DSETP.MIN.AND P1, P2, R6, R28, PT ;  /* 0x0000001c0600022a */ /* 0x000fe20003a20000 */
[----:B------:R-:W-:Y:S02]  /*6c30*/  @P0 IMAD.MOV.U32 R21, RZ, RZ, R28 ;  /* 0x000000ffff150224 */ /* 0x000fe400078e001c */
[----:B------:R-:W-:-:S05]  /*6c40*/  @P0 IMAD.MOV.U32 R4, RZ, RZ, R6 ;  /* 0x000000ffff040224 */ /* 0x000fca00078e0006 */
[----:B------:R-:W-:Y:S01]  /*6c50*/  @P0 SEL R21, R4, R21, P1 ;  /* 0x0000001504150207 */ /* 0x000fe20000800000 */
[--C-:B------:R-:W-:Y:S01]  /*6c60*/  @P0 IMAD.MOV.U32 R4, RZ, RZ, R7.reuse ;  /* 0x000000ffff040224 */ /* 0x100fe200078e0007 */
[----:B------:R-:W-:Y:S01]  /*6c70*/  @P0 DSETP.MAX.AND P3, P4, R6, R26, PT ;  /* 0x0000001a0600022a */ /* 0x000fe20003c6f000 */
[----:B------:R-:W-:Y:S02]  /*6c80*/  @P0 IMAD.MOV.U32 R23, RZ, RZ, R26 ;  /* 0x000000ffff170224 */ /* 0x000fe400078e001a */
[----:B------:R-:W-:Y:S01]  /*6c90*/  @P0 IMAD.MOV.U32 R20, RZ, RZ, R6 ;  /* 0x000000ffff140224 */ /* 0x000fe200078e0006 */
[----:B0-----:R-:W-:Y:S01]  /*6ca0*/  @P0 FSEL R3, R4, R29, P1 ;  /* 0x0000001d04030208 */ /* 0x001fe20000800000 */
[----:B------:R-:W-:Y:S01]  /*6cb0*/  @P0 IMAD.MOV.U32 R5, RZ, RZ, R7 ;  /* 0x000000ffff050224 */ /* 0x000fe200078e0007 */
[----:B------:R-:W-:Y:S02]  /*6cc0*/  @P0 LOP3.LUT R4, R29, 0x80000, RZ, 0xfc, !PT ;  /* 0x000800001d040812 */ /* 0x000fe400078efcff */
[----:B------:R-:W-:-:S02]  /*6cd0*/  @P0 SEL R23, R20, R23, P3 ;  /* 0x0000001714170207 */ /* 0x000fc40001800000 */
[----:B------:R-:W-:Y:S02]  /*6ce0*/  @P0 SEL R4, R4, R3, P2 ;  /* 0x0000000304040207 */ /* 0x000fe40001000000 */
[----:B------:R-:W-:Y:S02]  /*6cf0*/  @P0 FSEL R5, R5, R27, P3 ;  /* 0x0000001b05050208 */ /* 0x000fe40001800000 */
[----:B------:R-:W-:Y:S02]  /*6d00*/  @P0 LOP3.LUT R22, R27, 0x80000, RZ, 0xfc, !PT ;  /* 0x000800001b160812 */ /* 0x000fe400078efcff */
[----:B-1----:R-:W-:Y:S01]  /*6d10*/  @!P0 MOV R26, R8 ;  /* 0x00000008001a8202 */ /* 0x002fe20000000f00 */
[----:B------:R-:W-:Y:S01]  /*6d20*/  @!P0 IMAD.MOV.U32 R27, RZ, RZ, R9 ;  /* 0x000000ffff1b8224 */ /* 0x000fe200078e0009 */
[----:B------:R-:W-:Y:S01]  /*6d30*/  @P0 SEL R9, R22, R5, P4 ;  /* 0x0000000516090207 */ /* 0x000fe20002000000 */
[----:B------:R-:W-:Y:S02]  /*6d40*/  @P0 IMAD.MOV.U32 R26, RZ, RZ, R21 ;  /* 0x000000ffff1a0224 */ /* 0x000fe400078e0015 */
[----:B------:R-:W-:-:S02]  /*6d50*/  @P0 IMAD.MOV.U32 R27, RZ, RZ, R4 ;  /* 0x000000ffff1b0224 */ /* 0x000fc400078e0004 */
[----:B------:R-:W-:-:S06]  /*6d60*/  @P0 IMAD.MOV.U32 R8, RZ, RZ, R23 ;  /* 0x000000ffff080224 */ /* 0x000fcc00078e0017 */
[----:B------:R-:W-:Y:S01]  /*6d70*/  DSETP.NEU.AND P0, PT, R8, R26, PT ;  /* 0x0000001a0800722a */ /* 0x000fe20003f0d000 */
[----:B------:R-:W-:-:S13]  /*6d80*/  CS2R R4, SRZ ;  /* 0x0000000000047805 */ /* 0x000fda000001ff00 */
[----:B------:R-:W-:Y:S05]  /*6d90*/  @!P0 BRA `(.L_x_29) ;  /* 0x0000000000608947 */ /* 0x000fea0003800000 */
[--C-:B------:R-:W-:Y:S01]  /*6da0*/  DADD R20, R8, -R26.reuse ;  /* 0x0000000008147229 */ /* 0x100fe2000000081a */
[----:B------:R-:W-:Y:S01]  /*6db0*/  IMAD.MOV.U32 R4, RZ, RZ, 0x1 ;  /* 0x00000001ff047424 */ /* 0x000fe200078e00ff */
[----:B------:R-:W-:-:S04]  /*6dc0*/  DADD R6, R6, -R26 ;  /* 0x0000000006067229 */ /* 0x000fc8000000081a */
        /* <DEDUP_REMOVED lines=21> */
.L_x_29:
[----:B------:R-:W-:-:S04]  /*6f20*/  IMAD.WIDE R6, R0, 0x4, R14 ;  /* 0x0000000400067825 */ /* 0x000fc800078e020e */
[----:B------:R-:W-:Y:S02]  /*6f30*/  IMAD.MOV.U32 R15, RZ, RZ, 0x4 ;  /* 0x00000004ff0f7424 */ /* 0x000fe400078e00ff */
[C---:B------:R-:W-:Y:S01]  /*6f40*/  IMAD.WIDE R28, R0.reuse, 0x4, R12 ;  /* 0x00000004001c7825 */ /* 0x040fe200078e020c */
[----:B------:R-:W2:Y:S03]  /*6f50*/  LDG.E.CONSTANT R6, desc[UR12][R6.64] ;  /* 0x0000000c06067981 */ /* 0x000ea6000c1e9900 */
[----:B------:R-:W-:Y:S02]  /*6f60*/  IMAD.WIDE R14, R0, R15, UR4 ;  /* 0x00000004000e7e25 */ /* 0x000fe4000f8e020f */
[----:B------:R-:W3:Y:S04]  /*6f70*/  LDG.E.CONSTANT R28, desc[UR12][R28.64] ;  /* 0x0000000c1c1c7981 */ /* 0x000ee8000c1e9900 */
[----:B------:R0:W4:Y:S01]  /*6f80*/  LDG.E.CONSTANT R14, desc[UR12][R14.64] ;  /* 0x0000000c0e0e7981 */ /* 0x000122000c1e9900 */
[----:B------:R-:W-:-:S04]  /*6f90*/  IABS R20, R2 ;  /* 0x0000000200147213 */ /* 0x000fc80000000000 */
[----:B------:R-:W1:Y:S08]  /*6fa0*/  I2F.RP R3, R20 ;  /* 0x0000001400037306 */ /* 0x000e700000209400 */
[----:B-1----:R-:W1:Y:S02]  /*6fb0*/  MUFU.RCP R3, R3 ;  /* 0x0000000300037308 */ /* 0x002e640000001000 */
[----:B-1----:R-:W-:-:S06]  /*6fc0*/  IADD3 R13, PT, PT, R3, 0xffffffe, RZ ;  /* 0x0ffffffe030d7810 */ /* 0x002fcc0007ffe0ff */
[----:B------:R-:W1:Y:S01]  /*6fd0*/  F2I.FTZ.U32.TRUNC.NTZ R13, R13 ;  /* 0x0000000d000d7305 */ /* 0x000e62000021f000 */
[----:B------:R-:W-:Y:S02]  /*6fe0*/  VIADD R31, R31, 0x1 ;  /* 0x000000011f1f7836 */ /* 0x000fe40000000000 */
[----:B------:R-:W-:-:S03]  /*6ff0*/  IMAD.MOV.U32 R12, RZ, RZ, RZ ;  /* 0x000000ffff0c7224 */ /* 0x000fc600078e00ff */
[----:B0-----:R-:W-:Y:S01]  /*7000*/  IABS R15, R31 ;  /* 0x0000001f000f7213 */ /* 0x001fe20000000000 */
[----:B-1----:R-:W-:-:S04]  /*7010*/  IMAD.MOV R7, RZ, RZ, -R13 ;  /* 0x000000ffff077224 */ /* 0x002fc800078e0a0d */
[----:B------:R-:W-:-:S04]  /*7020*/  IMAD R7, R7, R20, RZ ;  /* 0x0000001407077224 */ /* 0x000fc800078e02ff */
[----:B------:R-:W-:-:S04]  /*7030*/  IMAD.HI.U32 R12, R13, R7, R12 ;  /* 0x000000070d0c7227 */ /* 0x000fc800078e000c */
[----:B------:R-:W-:-:S04]  /*7040*/  IMAD.MOV.U32 R7, RZ, RZ, R15 ;  /* 0x000000ffff077224 */ /* 0x000fc800078e000f */
[----:B------:R-:W-:-:S04]  /*7050*/  IMAD.HI.U32 R3, R12, R7, RZ ;  /* 0x000000070c037227 */ /* 0x000fc800078e00ff */
[----:B------:R-:W-:-:S04]  /*7060*/  IMAD.MOV R12, RZ, RZ, -R3 ;  /* 0x000000ffff0c7224 */ /* 0x000fc800078e0a03 */
[----:B------:R-:W-:-:S05]  /*7070*/  IMAD R3, R20, R12, R7 ;  /* 0x0000000c14037224 */ /* 0x000fca00078e0207 */
[----:B------:R-:W-:Y:S01]  /*7080*/  ISETP.GT.U32.AND P0, PT, R20, R3, PT ;  /* 0x000000031400720c */ /* 0x000fe20003f04070 */
[----:B------:R-:W0:Y:S01]  /*7090*/  S2UR UR4, SR_CgaCtaId ;  /* 0x00000000000479c3 */ /* 0x000e220000008800 */
[----:B------:R-:W-:-:S11]  /*70a0*/  ISETP.GE.AND P1, PT, R31, RZ, PT ;  /* 0x000000ff1f00720c */ /* 0x000fd60003f26270 */
[----:B------:R-:W-:-:S05]  /*70b0*/  @!P0 IMAD.IADD R3, R3, 0x1, -R20 ;  /* 0x0000000103038824 */ /* 0x000fca00078e0a14 */
[----:B------:R-:W-:Y:S02]  /*70c0*/  ISETP.GT.U32.AND P0, PT, R20, R3, PT ;  /* 0x000000031400720c */ /* 0x000fe40003f04070 */
[----:B------:R-:W-:Y:S01]  /*70d0*/  ISETP.NE.AND P2, PT, R2, RZ, PT ;  /* 0x000000ff0200720c */ /* 0x000fe20003f45270 */
[----:B------:R-:W-:Y:S02]  /*70e0*/  UMOV UR10, 0x400 ;  /* 0x00000400000a7882 */ /* 0x000fe40000000000 */
[----:B0-----:R-:W-:-:S08]  /*70f0*/  ULEA UR10, UR4, UR10, 0x18 ;  /* 0x0000000a040a7291 */ /* 0x001fd0000f8ec0ff */
[----:B------:R-:W-:-:S04]  /*7100*/  @!P0 IMAD.IADD R3, R3, 0x1, -R20 ;  /* 0x0000000103038824 */ /* 0x000fc800078e0a14 */
[----:B------:R-:W-:Y:S01]  /*7110*/  @!P1 IMAD.MOV R3, RZ, RZ, -R3 ;  /* 0x000000ffff039224 */ /* 0x000fe200078e0a03 */
[----:B------:R-:W-:-:S04]  /*7120*/  @!P2 LOP3.LUT R3, RZ, R2, RZ, 0x33, !PT ;  /* 0x00000002ff03a212 */ /* 0x000fc800078e33ff */
[----:B------:R-:W-:-:S05]  /*7130*/  LEA R15, R3, UR10, 0x3 ;  /* 0x0000000a030f7c11 */ /* 0x000fca000f8e18ff */
[----:B------:R-:W0:Y:S01]  /*7140*/  LDS.64 R20, [R15] ;  /* 0x000000000f147984 */ /* 0x000e220000000a00 */
[----:B------:R-:W-:Y:S01]  /*7150*/  DADD R10, R10, -R16 ;  /* 0x000000000a0a7229 */ /* 0x000fe20000000810 */
[----:B--2---:R-:W-:Y:S08]  /*7160*/  F2F.F64.F32 R6, R6 ;  /* 0x0000000600067310 */ /* 0x004ff00000201800 */
[----:B---3--:R-:W-:Y:S08]  /*7170*/  F2F.F64.F32 R28, R28 ;  /* 0x0000001c001c7310 */ /* 0x008ff00000201800 */
[----:B----4-:R-:W1:Y:S02]  /*7180*/  F2F.F64.F32 R12, R14 ;  /* 0x0000000e000c7310 */ /* 0x010e640000201800 */
[----:B-1----:R-:W-:-:S02]  /*7190*/  DADD R24, -R12, R6 ;  /* 0x000000000c187229 */ /* 0x002fc40000000106 */
[----:B------:R-:W-:-:S08]  /*71a0*/  DADD R22, -R12, R28 ;  /* 0x000000000c167229 */ /* 0x000fd0000000011c */
[----:B------:R-:W-:Y:S02]  /*71b0*/  DSETP.MAX.AND P0, P1, |R24|, |R22|, PT ;  /* 0x400000161800722a */ /* 0x000fe4000390f200 */
[----:B------:R-:W-:Y:S01]  /*71c0*/  DADD R6, R6, -R28 ;  /* 0x0000000006067229 */ /* 0x000fe2000000081c */
[----:B------:R-:W-:Y:S02]  /*71d0*/  IMAD.MOV.U32 R14, RZ, RZ, R23 ;  /* 0x000000ffff0e7224 */ /* 0x000fe400078e0017 */
[----:B------:R-:W-:-:S05]  /*71e0*/  IMAD.MOV.U32 R29, RZ, RZ, R25 ;  /* 0x000000ffff1d7224 */ /* 0x000fca00078e0019 */
[----:B------:R-:W-:-:S04]  /*71f0*/  FSEL R29, |R29|, |R14|, P0 ;  /* 0x4000000e1d1d7208 */ /* 0x000fc80000000200 */
[----:B------:R-:W-:Y:S02]  /*7200*/  @P1 LOP3.LUT R29, R14, 0x80000, RZ, 0xfc, !PT ;  /* 0x000800000e1d1812 */ /* 0x000fe400078efcff */
[----:B------:R-:W-:-:S03]  /*7210*/  SEL R22, R24, R22, P0 ;  /* 0x0000001618167207 */ /* 0x000fc60000000000 */
[----:B------:R-:W-:Y:S01]  /*7220*/  IMAD.MOV.U32 R23, RZ, RZ, R29 ;  /* 0x000000ffff177224 */ /* 0x000fe200078e001d */
[----:B0-----:R-:W-:-:S05]  /*7230*/  DSETP.GE.AND P0, PT, R20, R8, PT ;  /* 0x000000081400722a */ /* 0x001fca0003f06000 */
[----:B------:R-:W-:Y:S01]  /*7240*/  DSETP.MAX.AND P1, P2, R6, R22, PT ;  /* 0x000000160600722a */ /* 0x000fe20003a2f000 */
[----:B------:R-:W-:Y:S01]  /*7250*/  IMAD.MOV.U32 R14, RZ, RZ, R7 ;  /* 0x000000ffff0e7224 */ /* 0x000fe200078e0007 */
[----:B------:R-:W-:Y:S01]  /*7260*/  DSETP.LE.OR P0, PT, R20, R26, P0 ;  /* 0x0000001a1400722a */ /* 0x000fe20000703400 */
[----:B------:R-:W-:-:S04]  /*7270*/  MOV R21, R23 ;  /* 0x0000001700157202 */ /* 0x000fc80000000f00 */
[----:B------:R-:W-:-:S07]  /*7280*/  FSEL R25, R14, R21, P1 ;  /* 0x000000150e197208 */ /* 0x000fce0000800000 */
[----:B------:R-:W-:Y:S02]  /*7290*/  @P2 LOP3.LUT R25, R21, 0x80000, RZ, 0xfc, !PT ;  /* 0x0008000015192812 */ /* 0x000fe400078efcff */
[----:B------:R-:W-:-:S03]  /*72a0*/  SEL R6, R6, R22, P1 ;  /* 0x0000001606067207 */ /* 0x000fc60000800000 */
[----:B------:R-:W-:Y:S02]  /*72b0*/  IMAD.MOV.U32 R7, RZ, RZ, R25 ;  /* 0x000000ffff077224 */ /* 0x000fe400078e0019 */
[----:B------:R-:W-:Y:S02]  /*72c0*/  @!P0 IMAD.MOV.U32 R21, RZ, RZ, R27 ;  /* 0x000000ffff158224 */ /* 0x000fe400078e001b */
[----:B------:R-:W-:Y:S02]  /*72d0*/  @!P0 IMAD.MOV.U32 R14, RZ, RZ, R7 ;  /* 0x000000ffff0e8224 */ /* 0x000fe400078e0007 */
[----:B------:R-:W-:-:S06]  /*72e0*/  @!P0 DSETP.MIN.AND P1, P2, R6, R26, PT ;  /* 0x0000001a0600822a */ /* 0x000fcc0003a20000 */
[----:B------:R-:W-:Y:S01]  /*72f0*/  @!P0 FSEL R20, R14, R21, P1 ;  /* 0x000000150e148208 */ /* 0x000fe20000800000 */
[----:B------:R-:W-:Y:S01]  /*7300*/  @!P0 IMAD.MOV.U32 R14, RZ, RZ, R6 ;  /* 0x000000ffff0e8224 */ /* 0x000fe200078e0006 */
[----:B------:R-:W-:-:S04]  /*7310*/  @!P0 LOP3.LUT R21, R21, 0x80000, RZ, 0xfc, !PT ;  /* 0x0008000015158812 */ /* 0x000fc800078efcff */
[----:B------:R-:W-:Y:S02]  /*7320*/  @!P0 SEL R28, R14, R26, P1 ;  /* 0x0000001a0e1c8207 */ /* 0x000fe40000800000 */
[----:B------:R-:W-:Y:S01]  /*7330*/  @!P0 SEL R29, R21, R20, P2 ;  /* 0x00000014151d8207 */ /* 0x000fe20001000000 */
[----:B------:R0:W-:Y:S05]  /*7340*/  STS.64 [R15], R6 ;  /* 0x000000060f007388 */ /* 0x0001ea0000000a00 */
[----:B------:R-:W1:Y:S01]  /*7350*/  @P0 LDS.64 R28, [UR10] ;  /* 0x0000000aff1c0984 */ /* 0x000e620008000a00 */
[----:B------:R-:W-:Y:S01]  /*7360*/  DFMA R20, R4, R18, 1 ;  /* 0x3ff000000414742b */ /* 0x000fe20000000012 */
[----:B------:R-:W2:Y:S07]  /*7370*/  LDC.64 R4, c[0x0][0x3b0] ;  /* 0x0000ec00ff047b82 */ /* 0x000eae0000000a00 */
[----:B------:R-:W-:Y:S01]  /*7380*/  DMUL R20, R20, UR6 ;  /* 0x0000000614147c28 */ /* 0x000fe20008000000 */
[----:B------:R-:W-:Y:S01]  /*7390*/  @!P0 IMAD.MOV.U32 R27, RZ, RZ, R8 ;  /* 0x000000ffff1b8224 */ /* 0x000fe200078e0008 */
[----:B------:R-:W-:-:S06]  /*73a0*/  @!P0 DSETP.MAX.AND P1, P2, R6, R8, PT ;  /* 0x000000080600822a */ /* 0x000fcc0003a2f000 */
[----:B------:R-:W-:Y:S01]  /*73b0*/  DFMA R16, R20, R10, R16 ;  /* 0x0000000a1410722b */ /* 0x000fe20000000010 */
[----:B------:R-:W-:Y:S02]  /*73c0*/  @!P0 IMAD.MOV.U32 R8, RZ, RZ, R7 ;  /* 0x000000ffff088224 */ /* 0x000fe400078e0007 */
[----:B------:R-:W-:-:S03]  /*73d0*/  IMAD.U32 R21, RZ, RZ, UR11 ;  /* 0x0000000bff157e24 */ /* 0x000fc6000f8e00ff */
[----:B------:R-:W3:Y:S01]  /*73e0*/  F2F.F32.F64 R11, R16 ;  /* 0x00000010000b7310 */ /* 0x000ee20000301000 */
[----:B------:R-:W-:Y:S02]  /*73f0*/  @!P0 FSEL R10, R8, R9, P1 ;  /* 0x00000009080a8208 */ /* 0x000fe40000800000 */
[----:B0-----:R-:W-:Y:S01]  /*7400*/  @!P0 LOP3.LUT R15, R9, 0x80000, RZ, 0xfc, !PT ;  /* 0x00080000090f8812 */ /* 0x001fe200078efcff */
[----:B--2---:R-:W-:-:S04]  /*7410*/  IMAD.WIDE R8, R21, 0x4, R4 ;  /* 0x0000000415087825 */ /* 0x004fc800078e0204 */
[----:B------:R-:W-:-:S05]  /*7420*/  @!P0 IMAD.MOV.U32 R4, RZ, RZ, R6 ;  /* 0x000000ffff048224 */ /* 0x000fca00078e0006 */
[----:B------:R-:W-:Y:S02]  /*7430*/  @!P0 SEL R26, R4, R27, P1 ;  /* 0x0000001b041a8207 */ /* 0x000fe40000800000 */
[----:B------:R-:W-:Y:S01]  /*7440*/  @!P0 SEL R27, R15, R10, P2 ;  /* 0x0000000a0f1b8207 */ /* 0x000fe20001000000 */
[----:B-1----:R-:W-:Y:S02]  /*7450*/  @P0 IMAD.MOV.U32 R26, RZ, RZ, R28 ;  /* 0x000000ffff1a0224 */ /* 0x002fe400078e001c */
[----:B------:R-:W-:Y:S01]  /*7460*/  @P0 IMAD.MOV.U32 R27, RZ, RZ, R29 ;  /* 0x000000ffff1b0224 */ /* 0x000fe200078e001d */
[----:B---3--:R0:W-:Y:S05]  /*7470*/  STG.E desc[UR12][R8.64], R11 ;  /* 0x0000000b08007986 */ /* 0x0081ea000c10190c */
[----:B------:R-:W-:Y:S01]  /*7480*/  DSETP.NEU.AND P0, PT, R26, R28, PT ;  /* 0x0000001c1a00722a */ /* 0x000fe20003f0d000 */
[----:B------:R-:W-:Y:S01]  /*7490*/  CS2R R4, SRZ ;  /* 0x0000000000047805 */ /* 0x000fe2000001ff00 */
[----:B------:R-:W-:-:S12]  /*74a0*/  IMAD.MOV.U32 R10, RZ, RZ, R3 ;  /* 0x000000ffff0a7224 */ /* 0x000fd800078e0003 */
        /* <DEDUP_REMOVED lines=17> */
[----:B------:R-:W-:Y:S01]  /*75c0*/  MOV R5, R6 ;  /* 0x0000000600057202 */ /* 0x000fe20000000f00 */
[----:B------:R-:W-:Y:S01]  /*75d0*/  IMAD.MOV.U32 R4, RZ, RZ, R7 ;  /* 0x000000ffff047224 */ /* 0x000fe200078e0007 */
[----:B------:R-:W-:Y:S01]  /*75e0*/  MOV R3, 0x7620 ;  /* 0x0000762000037802 */ /* 0x000fe20000000f00 */
[----:B------:R-:W-:Y:S02]  /*75f0*/  IMAD.MOV.U32 R7, RZ, RZ, R14 ;  /* 0x000000ffff077224 */ /* 0x000fe400078e000e */
[----:B------:R-:W-:-:S07]  /*7600*/  IMAD.MOV.U32 R6, RZ, RZ, R15 ;  /* 0x000000ffff067224 */ /* 0x000fce00078e000f */
[----:B------:R-:W-:Y:S05]  /*7610*/  CALL.REL.NOINC `($__internal_0_$__cuda_sm20_div_rn_f64_full) ;  /* 0x0000000000387944 */ /* 0x000fea0003c00000 */
[----:B------:R-:W-:Y:S02]  /*7620*/  IMAD.U32 R4, RZ, RZ, UR8 ;  /* 0x00000008ff047e24 */ /* 0x000fe4000f8e00ff */
[----:B------:R-:W-:-:S07]  /*7630*/  IMAD.U32 R5, RZ, RZ, UR9 ;  /* 0x00000009ff057e24 */ /* 0x000fce000f8e00ff */
.L_x_30:
[----:B------:R-:W-:Y:S01]  /*7640*/  DFMA R4, R4, R18, 1 ;  /* 0x3ff000000404742b */ /* 0x000fe20000000012 */
[----:B------:R-:W0:Y:S01]  /*7650*/  LDC.64 R6, c[0x0][0x398] ;  /* 0x0000e600ff067b82 */ /* 0x000e220000000a00 */
[----:B------:R-:W-:Y:S01]  /*7660*/  DADD R12, -R16, R12 ;  /* 0x00000000100c7229 */ /* 0x000fe2000000010c */
[----:B------:R-:W-:-:S05]  /*7670*/  UIADD3 UR15, UPT, UPT, UR15, 0x2, URZ ;  /* 0x000000020f0f7890 */ /* 0x000fca000fffe0ff */
[----:B------:R-:W-:-:S08]  /*7680*/  DMUL R4, R4, UR6 ;  /* 0x0000000604047c28 */ /* 0x000fd00008000000 */
[----:B------:R-:W-:-:S06]  /*7690*/  DFMA R16, R4, R12, R16 ;  /* 0x0000000c0410722b */ /* 0x000fcc0000000010 */
[----:B------:R-:W1:Y:S01]  /*76a0*/  F2F.F32.F64 R3, R16 ;  /* 0x0000001000037310 */ /* 0x000e620000301000 */
[----:B0-----:R-:W-:Y:S01]  /*76b0*/  IMAD.WIDE R8, R6, 0x4, R8 ;  /* 0x0000000406087825 */ /* 0x001fe200078e0208 */
[----:B------:R-:W-:-:S04]  /*76c0*/  ISETP.LE.AND P0, PT, R7, UR15, PT ;  /* 0x0000000f07007c0c */ /* 0x000fc8000bf03270 */
[----:B-1----:R2:W-:Y:S09]  /*76d0*/  STG.E desc[UR12][R8.64], R3 ;  /* 0x0000000308007986 */ /* 0x0025f2000c10190c */
[----:B------:R-:W-:Y:S05]  /*76e0*/  @!P0 BRA `(.L_x_31) ;  /* 0xfffffff000448947 */ /* 0x000fea000383ffff */
[----:B------:R-:W-:Y:S05]  /*76f0*/  EXIT ;  /* 0x000000000000794d */ /* 0x000fea0003800000 */
        .weak           $__internal_0_$__cuda_sm20_div_rn_f64_full
        .type           $__internal_0_$__cuda_sm20_div_rn_f64_full,@function
        .size           $__internal_0_$__cuda_sm20_div_rn_f64_full,(.L_x_69 - $__internal_0_$__cuda_sm20_div_rn_f64_full)
$__internal_0_$__cuda_sm20_div_rn_f64_full:
[C---:B------:R-:W-:Y:S01]  /*7700*/  FSETP.GEU.AND P0, PT, |R6|.reuse, 1.469367938527859385e-39, PT ;  /* 0x001000000600780b */ /* 0x040fe20003f0e200 */
[--C-:B------:R-:W-:Y:S01]  /*7710*/  IMAD.MOV.U32 R22, RZ, RZ, R7.reuse ;  /* 0x000000ffff167224 */ /* 0x100fe200078e0007 */
[----:B------:R-:W-:Y:S01]  /*7720*/  LOP3.LUT R20, R6, 0x800fffff, RZ, 0xc0, !PT ;  /* 0x800fffff06147812 */ /* 0x000fe200078ec0ff */
[----:B------:R-:W-:Y:S02]  /*7730*/  IMAD.MOV.U32 R23, RZ, RZ, R6 ;  /* 0x000000ffff177224 */ /* 0x000fe400078e0006 */
[----:B------:R-:W-:Y:S01]  /*7740*/  IMAD.MOV.U32 R24, RZ, RZ, 0x1 ;  /* 0x00000001ff187424 */ /* 0x000fe200078e00ff */
[----:B------:R-:W-:Y:S01]  /*7750*/  LOP3.LUT R21, R20, 0x3ff00000, RZ, 0xfc, !PT ;  /* 0x3ff0000014157812 */ /* 0x000fe200078efcff */
[----:B------:R-:W-:Y:S01]  /*7760*/  IMAD.MOV.U32 R20, RZ, RZ, R7 ;  /* 0x000000ffff147224 */ /* 0x000fe200078e0007 */
[----:B------:R-:W-:Y:S01]  /*7770*/  LOP3.LUT R7, R6, 0x7ff00000, RZ, 0xc0, !PT ;  /* 0x7ff0000006077812 */ /* 0x000fe200078ec0ff */
[----:B------:R-:W-:Y:S02]  /*7780*/  IMAD.MOV.U32 R35, RZ, RZ, R4 ;  /* 0x000000ffff237224 */ /* 0x000fe400078e0004 */
[----:B------:R-:W-:-:S02]  /*7790*/  IMAD.MOV.U32 R34, RZ, RZ, R5 ;  /* 0x000000ffff227224 */ /* 0x000fc400078e0005 */
[----:B------:R-:W-:Y:S01]  /*77a0*/  @!P0 DMUL R20, R22, 8.98846567431157953865e+307 ;  /* 0x7fe0000016148828 */ /* 0x000fe20000000000 */
[----:B------:R-:W-:Y:S01]  /*77b0*/  LOP3.LUT R4, R35, 0x7ff00000, RZ, 0xc0, !PT ;  /* 0x7ff0000023047812 */ /* 0x000fe200078ec0ff */
[----:B------:R-:W-:-:S03]  /*77c0*/  IMAD.MOV.U32 R5, RZ, RZ, 0x1ca00000 ;  /* 0x1ca00000ff057424 */ /* 0x000fc600078e00ff */
[----:B------:R-:W-:Y:S01]  /*77d0*/  ISETP.GE.U32.AND P1, PT, R4, R7, PT ;  /* 0x000000070400720c */ /* 0x000fe20003f26070 */
[----:B------:R-:W0:Y:S01]  /*77e0*/  MUFU.RCP64H R25, R21 ;  /* 0x0000001500197308 */ /* 0x000e220000001800 */
[----:B------:R-:W-:Y:S01]  /*77f0*/  MOV R6, R4 ;  /* 0x0000000400067202 */ /* 0x000fe20000000f00 */
[----:B0-----:R-:W-:-:S08]  /*7800*/  DFMA R32, R24, -R20, 1 ;  /* 0x3ff000001820742b */ /* 0x001fd00000000814 */
[----:B------:R-:W-:-:S08]  /*7810*/  DFMA R32, R32, R32, R32 ;  /* 0x000000202020722b */ /* 0x000fd00000000020 */
[----:B------:R-:W-:Y:S01]  /*7820*/  DFMA R32, R24, R32, R24 ;  /* 0x000000201820722b */ /* 0x000fe20000000018 */
[----:B------:R-:W-:Y:S02]  /*7830*/  SEL R24, R5, 0x63400000, !P1 ;  /* 0x6340000005187807 */ /* 0x000fe40004800000 */
[----:B------:R-:W-:Y:S02]  /*7840*/  FSETP.GEU.AND P1, PT, |R35|, 1.469367938527859385e-39, PT ;  /* 0x001000002300780b */ /* 0x000fe40003f2e200 */
[----:B------:R-:W-:Y:S01]  /*7850*/  LOP3.LUT R25, R24, 0x800fffff, R35, 0xf8, !PT ;  /* 0x800fffff18197812 */ /* 0x000fe200078ef823 */
[----:B------:R-:W-:Y:S02]  /*7860*/  IMAD.MOV.U32 R24, RZ, RZ, R34 ;  /* 0x000000ffff187224 */ /* 0x000fe400078e0022 */
[----:B------:R-:W-:-:S08]  /*7870*/  DFMA R36, R32, -R20, 1 ;  /* 0x3ff000002024742b */ /* 0x000fd00000000814 */
[----:B------:R-:W-:Y:S01]  /*7880*/  DFMA R32, R32, R36, R32 ;  /* 0x000000242020722b */ /* 0x000fe20000000020 */
[----:B------:R-:W-:Y:S10]  /*7890*/  @P1 BRA `(.L_x_32) ;  /* 0x0000000000201947 */ /* 0x000ff40003800000 */
[----:B------:R-:W-:Y:S01]  /*78a0*/  LOP3.LUT R6, R23, 0x7ff00000, RZ, 0xc0, !PT ;  /* 0x7ff0000017067812 */ /* 0x000fe200078ec0ff */
[----:B------:R-:W-:-:S03]  /*78b0*/  IMAD.MOV.U32 R36, RZ, RZ, RZ ;  /* 0x000000ffff247224 */ /* 0x000fc600078e00ff */
[----:B------:R-:W-:-:S04]  /*78c0*/  ISETP.GE.U32.AND P1, PT, R4, R6, PT ;  /* 0x000000060400720c */ /* 0x000fc80003f26070 */
[----:B------:R-:W-:-:S04]  /*78d0*/  SEL R6, R5, 0x63400000, !P1 ;  /* 0x6340000005067807 */ /* 0x000fc80004800000 */
[----:B------:R-:W-:-:S04]  /*78e0*/  LOP3.LUT R6, R6, 0x80000000, R35, 0xf8, !PT ;  /* 0x8000000006067812 */ /* 0x000fc800078ef823 */
[----:B------:R-:W-:-:S06]  /*78f0*/  LOP3.LUT R37, R6, 0x100000, RZ, 0xfc, !PT ;  /* 0x0010000006257812 */ /* 0x000fcc00078efcff */
[----:B------:R-:W-:-:S10]  /*7900*/  DFMA R24, R24, 2, -R36 ;  /* 0x400000001818782b */ /* 0x000fd40000000824 */
[----:B------:R-:W-:-:S07]  /*7910*/  LOP3.LUT R6, R25, 0x7ff00000, RZ, 0xc0, !PT ;  /* 0x7ff0000019067812 */ /* 0x000fce00078ec0ff */
.L_x_32:
[----:B------:R-:W-:Y:S01]  /*7920*/  VIADD R30, R6, 0xffffffff ;  /* 0xffffffff061e7836 */ /* 0x000fe20000000000 */
[----:B------:R-:W-:Y:S01]  /*7930*/  @!P0 LOP3.LUT R7, R21, 0x7ff00000, RZ, 0xc0, !PT ;  /* 0x7ff0000015078812 */ /* 0x000fe200078ec0ff */
[----:B------:R-:W-:-:S03]  /*7940*/  DMUL R38, R32, R24 ;  /* 0x0000001820267228 */ /* 0x000fc60000000000 */
[----:B------:R-:W-:Y:S01]  /*7950*/  ISETP.GT.U32.AND P0, PT, R30, 0x7feffffe, PT ;  /* 0x7feffffe1e00780c */ /* 0x000fe20003f04070 */
[----:B------:R-:W-:-:S04]  /*7960*/  VIADD R30, R7, 0xffffffff ;  /* 0xffffffff071e7836 */ /* 0x000fc80000000000 */
[----:B------:R-:W-:Y:S01]  /*7970*/  DFMA R36, R38, -R20, R24 ;  /* 0x800000142624722b */ /* 0x000fe20000000018 */
[----:B------:R-:W-:-:S07]  /*7980*/  ISETP.GT.U32.OR P0, PT, R30, 0x7feffffe, P0 ;  /* 0x7feffffe1e00780c */ /* 0x000fce0000704470 */
[----:B------:R-:W-:-:S06]  /*7990*/  DFMA R32, R32, R36, R38 ;  /* 0x000000242020722b */ /* 0x000fcc0000000026 */
[----:B------:R-:W-:Y:S05]  /*79a0*/  @P0 BRA `(.L_x_33) ;  /* 0x0000000000740947 */ /* 0x000fea0003800000 */
[----:B------:R-:W-:-:S04]  /*79b0*/  LOP3.LUT R6, R23, 0x7ff00000, RZ, 0xc0, !PT ;  /* 0x7ff0000017067812 */ /* 0x000fc800078ec0ff */
[CC--:B------:R-:W-:Y:S02]  /*79c0*/  VIADDMNMX R7, R4.reuse, -R6.reuse, 0xb9600000, !PT ;  /* 0xb960000004077446 */ /* 0x0c0fe40007800906 */
[----:B------:R-:W-:Y:S01]  /*79d0*/  ISETP.GE.U32.AND P0, PT, R4, R6, PT ;  /* 0x000000060400720c */ /* 0x000fe20003f06070 */
[----:B------:R-:W-:Y:S01]  /*79e0*/  IMAD.MOV.U32 R6, RZ, RZ, RZ ;  /* 0x000000ffff067224 */ /* 0x000fe200078e00ff */
[----:B------:R-:W-:Y:S02]  /*79f0*/  VIMNMX R7, PT, PT, R7, 0x46a00000, PT ;  /* 0x46a0000007077848 */ /* 0x000fe40003fe0100 */
[----:B------:R-:W-:-:S05]  /*7a00*/  SEL R5, R5, 0x63400000, !P0 ;  /* 0x6340000005057807 */ /* 0x000fca0004000000 */
[----:B------:R-:W-:-:S04]  /*7a10*/  IMAD.IADD R5, R7, 0x1, -R5 ;  /* 0x0000000107057824 */ /* 0x000fc800078e0a05 */
[----:B------:R-:W-:-:S06]  /*7a20*/  VIADD R7, R5, 0x7fe00000 ;  /* 0x7fe0000005077836 */ /* 0x000fcc0000000000 */
[----:B------:R-:W-:-:S10]  /*7a30*/  DMUL R36, R32, R6 ;  /* 0x0000000620247228 */ /* 0x000fd40000000000 */
[----:B------:R-:W-:-:S13]  /*7a40*/  FSETP.GTU.AND P0, PT, |R37|, 1.469367938527859385e-39, PT ;  /* 0x001000002500780b */ /* 0x000fda0003f0c200 */
[----:B------:R-:W-:Y:S05]  /*7a50*/  @P0 BRA `(.L_x_34) ;  /* 0x0000000000a80947 */ /* 0x000fea0003800000 */
[----:B------:R-:W-:-:S06]  /*7a60*/  DFMA R20, R32, -R20, R24 ;  /* 0x800000142014722b */ /* 0x000fcc0000000018 */
[----:B------:R-:W-:-:S04]  /*7a70*/  IMAD.MOV.U32 R20, RZ, RZ, RZ ;  /* 0x000000ffff147224 */ /* 0x000fc800078e00ff */
[C---:B------:R-:W-:Y:S02]  /*7a80*/  FSETP.NEU.AND P0, PT, R21.reuse, RZ, PT ;  /* 0x000000ff1500720b */ /* 0x040fe40003f0d000 */
[----:B------:R-:W-:-:S04]  /*7a90*/  LOP3.LUT R22, R21, 0x80000000, R23, 0x48, !PT ;  /* 0x8000000015167812 */ /* 0x000fc800078e4817 */
[----:B------:R-:W-:-:S07]  /*7aa0*/  LOP3.LUT R21, R22, R7, RZ, 0xfc, !PT ;  /* 0x0000000716157212 */ /* 0x000fce00078efcff */
[----:B------:R-:W-:Y:S05]  /*7ab0*/  @!P0 BRA `(.L_x_34) ;  /* 0x0000000000908947 */ /* 0x000fea0003800000 */
[----:B------:R-:W-:Y:S01]  /*7ac0*/  IMAD.MOV R7, RZ, RZ, -R5 ;  /* 0x000000ffff077224 */ /* 0x000fe200078e0a05 */
[----:B------:R-:W-:Y:S01]  /*7ad0*/  IADD3 R5, PT, PT, -R5, -0x43300000, RZ ;  /* 0xbcd0000005057810 */ /* 0x000fe20007ffe1ff */
[----:B------:R-:W-:-:S06]  /*7ae0*/  IMAD.MOV.U32 R6, RZ, RZ, RZ ;  /* 0x000000ffff067224 */ /* 0x000fcc00078e00ff */
[----:B------:R-:W-:Y:S02]  /*7af0*/  DFMA R6, R36, -R6, R32 ;  /* 0x800000062406722b */ /* 0x000fe40000000020 */
[----:B------:R-:W-:-:S08]  /*7b00*/  DMUL.RP R32, R32, R20 ;  /* 0x0000001420207228 */ /* 0x000fd00000008000 */
[----:B------:R-:W-:Y:S02]  /*7b10*/  FSETP.NEU.AND P0, PT, |R7|, R5, PT ;  /* 0x000000050700720b */ /* 0x000fe40003f0d200 */
[----:B------:R-:W-:Y:S02]  /*7b20*/  LOP3.LUT R22, R33, R22, RZ, 0x3c, !PT ;  /* 0x0000001621167212 */ /* 0x000fe400078e3cff */
[----:B------:R-:W-:Y:S02]  /*7b30*/  FSEL R4, R32, R36, !P0 ;  /* 0x0000002420047208 */ /* 0x000fe40004000000 */
[----:B------:R-:W-:-:S03]  /*7b40*/  FSEL R22, R22, R37, !P0 ;  /* 0x0000002516167208 */ /* 0x000fc60004000000 */
[----:B------:R-:W-:Y:S02]  /*7b50*/  IMAD.MOV.U32 R36, RZ, RZ, R4 ;  /* 0x000000ffff247224 */ /* 0x000fe400078e0004 */
[----:B------:R-:W-:Y:S01]  /*7b60*/  IMAD.MOV.U32 R37, RZ, RZ, R22 ;  /* 0x000000ffff257224 */ /* 0x000fe200078e0016 */
[----:B------:R-:W-:Y:S06]  /*7b70*/  BRA `(.L_x_34) ;  /* 0x0000000000607947 */ /* 0x000fec0003800000 */
.L_x_33:
[----:B------:R-:W-:-:S14]  /*7b80*/  DSETP.NAN.AND P0, PT, R34, R34, PT ;  /* 0x000000222200722a */ /* 0x000fdc0003f08000 */
[----:B------:R-:W-:Y:S05]  /*7b90*/  @P0 BRA `(.L_x_35) ;  /* 0x00000000004c0947 */ /* 0x000fea0003800000 */
[----:B------:R-:W-:-:S14]  /*7ba0*/  DSETP.NAN.AND P0, PT, R22, R22, PT ;  /* 0x000000161600722a */ /* 0x000fdc0003f08000 */
[----:B------:R-:W-:Y:S05]  /*7bb0*/  @P0 BRA `(.L_x_36) ;  /* 0x0000000000340947 */ /* 0x000fea0003800000 */
[----:B------:R-:W-:Y:S01]  /*7bc0*/  ISETP.NE.AND P0, PT, R6, R7, PT ;  /* 0x000000070600720c */ /* 0x000fe20003f05270 */
[----:B------:R-:W-:Y:S01]  /*7bd0*/  IMAD.MOV.U32 R37, RZ, RZ, -0x80000 ;  /* 0xfff80000ff257424 */ /* 0x000fe200078e00ff */
[----:B------:R-:W-:-:S11]  /*7be0*/  MOV R36, 0x0 ;  /* 0x0000000000247802 */ /* 0x000fd60000000f00 */
[----:B------:R-:W-:Y:S05]  /*7bf0*/  @!P0 BRA `(.L_x_34) ;  /* 0x0000000000408947 */ /* 0x000fea0003800000 */
[----:B------:R-:W-:Y:S02]  /*7c00*/  ISETP.NE.AND P0, PT, R6, 0x7ff00000, PT ;  /* 0x7ff000000600780c */ /* 0x000fe40003f05270 */
[----:B------:R-:W-:Y:S02]  /*7c10*/  LOP3.LUT R22, R35, 0x80000000, R23, 0x48, !PT ;  /* 0x8000000023167812 */ /* 0x000fe400078e4817 */
[----:B------:R-:W-:-:S13]  /*7c20*/  ISETP.EQ.OR P0, PT, R7, RZ, !P0 ;  /* 0x000000ff0700720c */ /* 0x000fda0004702670 */
[----:B------:R-:W-:Y:S01]  /*7c30*/  @P0 LOP3.LUT R4, R22, 0x7ff00000, RZ, 0xfc, !PT ;  /* 0x7ff0000016040812 */ /* 0x000fe200078efcff */
[----:B------:R-:W-:Y:S02]  /*7c40*/  @!P0 IMAD.MOV.U32 R36, RZ, RZ, RZ ;  /* 0x000000ffff248224 */ /* 0x000fe400078e00ff */
[----:B------:R-:W-:Y:S02]  /*7c50*/  @!P0 IMAD.MOV.U32 R37, RZ, RZ, R22 ;  /* 0x000000ffff258224 */ /* 0x000fe400078e0016 */
[----:B------:R-:W-:Y:S02]  /*7c60*/  @P0 IMAD.MOV.U32 R36, RZ, RZ, RZ ;  /* 0x000000ffff240224 */ /* 0x000fe400078e00ff */
[----:B------:R-:W-:Y:S01]  /*7c70*/  @P0 IMAD.MOV.U32 R37, RZ, RZ, R4 ;  /* 0x000000ffff250224 */ /* 0x000fe200078e0004 */
[----:B------:R-:W-:Y:S06]  /*7c80*/  BRA `(.L_x_34) ;  /* 0x00000000001c7947 */ /* 0x000fec0003800000 */
.L_x_36:
[----:B------:R-:W-:Y:S01]  /*7c90*/  LOP3.LUT R4, R23, 0x80000, RZ, 0xfc, !PT ;  /* 0x0008000017047812 */ /* 0x000fe200078efcff */
[----:B------:R-:W-:-:S04]  /*7ca0*/  IMAD.MOV.U32 R36, RZ, RZ, R22 ;  /* 0x000000ffff247224 */ /* 0x000fc800078e0016 */
[----:B------:R-:W-:Y:S01]  /*7cb0*/  IMAD.MOV.U32 R37, RZ, RZ, R4 ;  /* 0x000000ffff257224 */ /* 0x000fe200078e0004 */
[----:B------:R-:W-:Y:S06]  /*7cc0*/  BRA `(.L_x_34) ;  /* 0x00000000000c7947 */ /* 0x000fec0003800000 */
.L_x_35:
[----:B------:R-:W-:Y:S01]  /*7cd0*/  LOP3.LUT R4, R35, 0x80000, RZ, 0xfc, !PT ;  /* 0x0008000023047812 */ /* 0x000fe200078efcff */
[----:B------:R-:W-:-:S04]  /*7ce0*/  IMAD.MOV.U32 R36, RZ, RZ, R34 ;  /* 0x000000ffff247224 */ /* 0x000fc800078e0022 */
[----:B------:R-:W-:-:S07]  /*7cf0*/  IMAD.MOV.U32 R37, RZ, RZ, R4 ;  /* 0x000000ffff257224 */ /* 0x000fce00078e0004 */
.L_x_34:
[----:B------:R-:W-:Y:S01]  /*7d00*/  IMAD.MOV.U32 R4, RZ, RZ, R3 ;  /* 0x000000ffff047224 */ /* 0x000fe200078e0003 */
[----:B------:R-:W-:Y:S01]  /*7d10*/  R2UR UR8, R36 ;  /* 0x00000000240872ca */ /* 0x000fe200000e0000 */
[----:B------:R-:W-:Y:S01]  /*7d20*/  IMAD.MOV.U32 R5, RZ, RZ, 0x0 ;  /* 0x00000000ff057424 */ /* 0x000fe200078e00ff */
[----:B------:R-:W-:-:S03]  /*7d30*/  R2UR UR9, R37 ;  /* 0x00000000250972ca */ /* 0x000fc600000e0000 */
[----:B------:R-:W-:-:S12]  /*7d40*/  RET.REL.NODEC R4 `(tradjema_many_series_one_param_time_major_f32) ;  /* 0xffffff8004ac7950 */ /* 0x000fd80003c3ffff */
.L_x_37:
[----:B------:R-:W-:-:S00]  /*7d50*/  BRA `(.L_x_37) ;  /* 0xfffffffc00fc7947 */ /* 0x000fc0000383ffff */
[----:B------:R-:W-:-:S00]  /*7d60*/  NOP ;  /* 0x0000000000007918 */ /* 0x000fc00000000000 */
        /* <DEDUP_REMOVED lines=9> */
.L_x_69:


//--------------------- .text.tradjema_batch_f32  --------------------------
	.section	.text.tradjema_batch_f32,"ax",@progbits
	.align	128
        .global         tradjema_batch_f32
        .type           tradjema_batch_f32,@function
        .size           tradjema_batch_f32,(.L_x_70 - tradjema_batch_f32)
        .other          tradjema_batch_f32,@"STO_CUDA_ENTRY STV_DEFAULT"
tradjema_batch_f32:
.text.tradjema_batch_f32:
[----:B------:R-:W-:Y:S01]  /*0000*/  LDC R1, c[0x0][0x37c] ;  /* 0x0000df00ff017b82 */ /* 0x000fe20000000800 */
[----:B------:R-:W0:Y:S01]  /*0010*/  S2R R33, SR_CTAID.X ;  /* 0x0000000000217919 */ /* 0x000e220000002500 */
[----:B------:R-:W0:Y:S02]  /*0020*/  LDCU UR4, c[0x0][0x3ac] ;  /* 0x00007580ff0477ac */ /* 0x000e240008000800 */
[----:B0-----:R-:W-:-:S13]  /*0030*/  ISETP.GE.AND P0, PT, R33, UR4, PT ;  /* 0x0000000421007c0c */ /* 0x001fda000bf06270 */
[----:B------:R-:W-:Y:S05]  /*0040*/  @P0 EXIT ;  /* 0x000000000000094d */ /* 0x000fea0003800000 */
[----:B------:R-:W0:Y:S01]  /*0050*/  LDC.64 R10, c[0x0][0x398] ;  /* 0x0000e600ff0a7b82 */ /* 0x000e220000000a00 */
[----:B------:R-:W1:Y:S07]  /*0060*/  LDCU.64 UR4, c[0x0][0x358] ;  /* 0x00006b00ff0477ac */ /* 0x000e6e0008000a00 */
[----:B------:R-:W2:Y:S08]  /*0070*/  LDC.64 R8, c[0x0][0x3a0] ;  /* 0x0000e800ff087b82 */ /* 0x000eb00000000a00 */
[----:B------:R-:W3:Y:S01]  /*0080*/  LDC R7, c[0x0][0x3a8] ;  /* 0x0000ea00ff077b82 */ /* 0x000ee20000000800 */
[----:B0-----:R-:W-:-:S06]  /*0090*/  IMAD.WIDE.U32 R10, R33, 0x4, R10 ;  /* 0x00000004210a7825 */ /* 0x001fcc00078e000a */
[----:B-1----:R-:W4:Y:S01]  /*00a0*/  LDG.E.CONSTANT R10, desc[UR4][R10.64] ;  /* 0x000000040a0a7981 */ /* 0x002f22000c1e9900 */
[----:B--2---:R-:W-:-:S06]  /*00b0*/  IMAD.WIDE.U32 R8, R33, 0x4, R8 ;  /* 0x0000000421087825 */ /* 0x004fcc00078e0008 */
[----:B------:R-:W2:Y:S01]  /*00c0*/  LDG.E.CONSTANT R8, desc[UR4][R8.64] ;  /* 0x0000000408087981 */ /* 0x000ea2000c1e9900 */
[-C--:B---3--:R-:W-:Y:S01]  /*00d0*/  IMAD R33, R33, R7.reuse, RZ ;  /* 0x0000000721217224 */ /* 0x088fe200078e02ff */
[----:B----4-:R-:W-:-:S04]  /*00e0*/  ISETP.GT.AND P0, PT, R10, R7, PT ;  /* 0x000000070a00720c */ /* 0x010fc80003f04270 */
[----:B------:R-:W-:Y:S02]  /*00f0*/  ISETP.LT.OR P0, PT, R10, 0x2, P0 ;  /* 0x000000020a00780c */ /* 0x000fe40000701670 */
[C---:B--2---:R-:W-:Y:S02]  /*0100*/  FSETP.GTU.AND P1, PT, R8.reuse, RZ, PT ;  /* 0x000000ff0800720b */ /* 0x044fe40003f2c000 */
[----:B------:R-:W-:-:S13]  /*0110*/  FSETP.EQU.OR P0, PT, |R8|, +INF , P0 ;  /* 0x7f8000000800780b */ /* 0x000fda000070a600 */
[----:B------:R-:W-:Y:S05]  /*0120*/  @!P0 BRA P1, `(.L_x_38) ;  /* 0x0000000000348947 */ /* 0x000fea0000800000 */
[----:B------:R-:W0:Y:S02]  /*0130*/  S2R R0, SR_TID.X ;  /* 0x0000000000007919 */ /* 0x000e240000002100 */
[----:B0-----:R-:W-:-:S13]  /*0140*/  ISETP.GE.AND P0, PT, R0, R7, PT ;  /* 0x000000070000720c */ /* 0x001fda0003f06270 */
[----:B------:R-:W-:Y:S05]  /*0150*/  @P0 EXIT ;  /* 0x000000000000094d */ /* 0x000fea0003800000 */
[----:B------:R-:W0:Y:S01]  /*0160*/  LDC.64 R4, c[0x0][0x3b8] ;  /* 0x0000ee00ff047b82 */ /* 0x000e220000000a00 */
[----:B------:R-:W-:Y:S01]  /*0170*/  IMAD.MOV.U32 R9, RZ, RZ, 0x7fc00000 ;  /* 0x7fc00000ff097424 */ /* 0x000fe200078e00ff */
[----:B------:R-:W1:Y:S06]  /*0180*/  LDCU UR6, c[0x0][0x360] ;  /* 0x00006c00ff0677ac */ /* 0x000e6c0008000800 */
.L_x_39:
[----:B--2---:R-:W-:Y:S02]  /*0190*/  IMAD.IADD R3, R33, 0x1, R0 ;  /* 0x0000000121037824 */ /* 0x004fe400078e0200 */
[----:B-1----:R-:W-:Y:S02]  /*01a0*/  VIADD R0, R0, UR6 ;  /* 0x0000000600007c36 */ /* 0x002fe40008000000 */
[----:B0-----:R-:W-:-:S03]  /*01b0*/  IMAD.WIDE R2, R3, 0x4, R4 ;  /* 0x0000000403027825 */ /* 0x001fc600078e0204 */
[----:B------:R-:W-:Y:S02]  /*01c0*/  ISETP.GE.AND P0, PT, R0, R7, PT ;  /* 0x000000070000720c */ /* 0x000fe40003f06270 */
[----:B------:R2:W-:Y:S11]  /*01d0*/  STG.E desc[UR4][R2.64], R9 ;  /* 0x0000000902007986 */ /* 0x0005f6000c101904 */
[----:B------:R-:W-:Y:S05]  /*01e0*/  @!P0 BRA `(.L_x_39) ;  /* 0xfffffffc00e88947 */ /* 0x000fea000383ffff */
[----:B------:R-:W-:Y:S05]  /*01f0*/  EXIT ;  /* 0x000000000000794d */ /* 0x000fea0003800000 */
.L_x_38:
[----:B------:R-:W0:Y:S01]  /*0200*/  I2F.F64 R2, R10 ;  /* 0x0000000a00027312 */ /* 0x000e220000201c00 */
[----:B------:R-:W1:Y:S01]  /*0210*/  LDCU UR6, c[0x0][0x3b0] ;  /* 0x00007600ff0677ac */ /* 0x000e620008000800 */
[----:B0-----:R-:W-:Y:S01]  /*0220*/  DADD R20, R2, 1 ;  /* 0x3ff0000002147429 */ /* 0x001fe20000000000 */
[----:B------:R-:W-:-:S05]  /*0230*/  IMAD.MOV.U32 R2, RZ, RZ, 0x1 ;  /* 0x00000001ff027424 */ /* 0x000fca00078e00ff */
        /* <DEDUP_REMOVED lines=8> */
[----:B------:R-:W-:Y:S01]  /*02c0*/  DFMA R2, R2, R6, R4 ;  /* 0x000000060202722b */ /* 0x000fe20000000004 */
[----:B-1----:R-:W-:-:S09]  /*02d0*/  VIADD R6, R10, UR6 ;  /* 0x000000060a067c36 */ /* 0x002fd20008000000 */
[----:B------:R-:W-:-:S05]  /*02e0*/  FFMA R0, RZ, R21, R3 ;  /* 0x00000015ff007223 */ /* 0x000fca0000000003 */
[----:B------:R-:W-:Y:S01]  /*02f0*/  FSETP.GT.AND P0, PT, |R0|, 1.469367938527859385e-39, PT ;  /* 0x001000000000780b */ /* 0x000fe20003f04200 */
[----:B------:R-:W-:-:S12]  /*0300*/  VIADD R0, R6, 0xffffffff ;  /* 0xffffffff06007836 */ /* 0x000fd80000000000 */
[----:B------:R-:W-:Y:S05]  /*0310*/  @P0 BRA `(.L_x_40) ;  /* 0x0000000000180947 */ /* 0x000fea0003800000 */
[----:B------:R-:W-:Y:S01]  /*0320*/  IMAD.MOV.U32 R24, RZ, RZ, RZ ;  /* 0x000000ffff187224 */ /* 0x000fe200078e00ff */
[----:B------:R-:W-:Y:S01]  /*0330*/  MOV R12, 0x360 ;  /* 0x00000360000c7802 */ /* 0x000fe20000000f00 */
[----:B------:R-:W-:-:S07]  /*0340*/  IMAD.MOV.U32 R25, RZ, RZ, 0x40000000 ;  /* 0x40000000ff197424 */ /* 0x000fce00078e00ff */
[----:B------:R-:W-:Y:S05]  /*0350*/  CALL.REL.NOINC `($__internal_1_$__cuda_sm20_div_rn_f64_full) ;  /* 0x0000002000587944 */ /* 0x000fea0003c00000 */
[----:B------:R-:W-:Y:S02]  /*0360*/  IMAD.MOV.U32 R2, RZ, RZ, R22 ;  /* 0x000000ffff027224 */ /* 0x000fe400078e0016 */
[----:B------:R-:W-:-:S07]  /*0370*/  IMAD.MOV.U32 R3, RZ, RZ, R23 ;  /* 0x000000ffff037224 */ /* 0x000fce00078e0017 */
.L_x_40:
[----:B------:R-:W0:Y:S01]  /*0380*/  S2R R9, SR_TID.X ;  /* 0x0000000000097919 */ /* 0x000e220000002100 */
[----:B------:R-:W-:Y:S01]  /*0390*/  BSSY.RECONVERGENT B0, `(.L_x_41) ;  /* 0x000000d000007945 */ /* 0x000fe20003800200 */
[----:B0-----:R-:W-:-:S13]  /*03a0*/  ISETP.GE.AND P0, PT, R9, R0, PT ;  /* 0x000000000900720c */ /* 0x001fda0003f06270 */
[----:B------:R-:W-:Y:S05]  /*03b0*/  @P0 BRA `(.L_x_42) ;  /* 0x0000000000280947 */ /* 0x000fea0003800000 */
[----:B------:R-:W0:Y:S01]  /*03c0*/  LDC R14, c[0x0][0x360] ;  /* 0x0000d800ff0e7b82 */ /* 0x000e220000000800 */
[----:B------:R-:W-:Y:S01]  /*03d0*/  MOV R7, R9 ;  /* 0x0000000900077202 */ /* 0x000fe20000000f00 */
[----:B------:R-:W-:-:S06]  /*03e0*/  IMAD.MOV.U32 R11, RZ, RZ, 0x7fc00000 ;  /* 0x7fc00000ff0b7424 */ /* 0x000fcc00078e00ff */
[----:B------:R-:W1:Y:S02]  /*03f0*/  LDC.64 R12, c[0x0][0x3b8] ;  /* 0x0000ee00ff0c7b82 */ /* 0x000e640000000a00 */
.L_x_43:
[--C-:B--2---:R-:W-:Y:S02]  /*0400*/  IMAD.IADD R5, R33, 0x1, R7.reuse ;  /* 0x0000000121057824 */ /* 0x104fe400078e0207 */
[----:B0-----:R-:W-:Y:S02]  /*0410*/  IMAD.IADD R7, R14, 0x1, R7 ;  /* 0x000000010e077824 */ /* 0x001fe400078e0207 */
[----:B-1----:R-:W-:-:S03]  /*0420*/  IMAD.WIDE R4, R5, 0x4, R12 ;  /* 0x0000000405047825 */ /* 0x002fc600078e020c */
[----:B------:R-:W-:Y:S02]  /*0430*/  ISETP.GE.AND P0, PT, R7, R0, PT ;  /* 0x000000000700720c */ /* 0x000fe40003f06270 */
[----:B------:R2:W-:Y:S11]  /*0440*/  STG.E desc[UR4][R4.64], R11 ;  /* 0x0000000b04007986 */ /* 0x0005f6000c101904 */
[----:B------:R-:W-:Y:S05]  /*0450*/  @!P0 BRA `(.L_x_43) ;  /* 0xfffffffc00e88947 */ /* 0x000fea000383ffff */
.L_x_42:
[----:B------:R-:W-:Y:S05]  /*0460*/  BSYNC.RECONVERGENT B0 ;  /* 0x0000000000007941 */ /* 0x000fea0003800200 */
.L_x_41:
[----:B------:R-:W0:Y:S01]  /*0470*/  LDCU UR6, c[0x0][0x3a8] ;  /* 0x00007500ff0677ac */ /* 0x000e220008000800 */
[----:B------:R-:W-:Y:S01]  /*0480*/  BAR.SYNC.DEFER_BLOCKING 0x0 ;  /* 0x0000000000007b1d */ /* 0x000fe20000010000 */
[----:B0-----:R-:W-:-:S04]  /*0490*/  ISETP.GT.AND P0, PT, R6, UR6, PT ;  /* 0x0000000606007c0c */ /* 0x001fc8000bf04270 */
[----:B------:R-:W-:-:S13]  /*04a0*/  ISETP.NE.OR P0, PT, R9, RZ, P0 ;  /* 0x000000ff0900720c */ /* 0x000fda0000705670 */
[----:B------:R-:W-:Y:S05]  /*04b0*/  @P0 EXIT ;  /* 0x000000000000094d */ /* 0x000fea0003800000 */
[----:B------:R-:W0:Y:S01]  /*04c0*/  S2R R0, SR_CgaCtaId ;  /* 0x0000000000007919 */ /* 0x000e220000008800 */
[----:B------:R-:W-:Y:S01]  /*04d0*/  ISETP.GE.AND P0, PT, R10, 0x1, PT ;  /* 0x000000010a00780c */ /* 0x000fe20003f06270 */
[----:B--2---:R-:W-:Y:S01]  /*04e0*/  IMAD.MOV.U32 R11, RZ, RZ, RZ ;  /* 0x000000ffff0b7224 */ /* 0x004fe200078e00ff */
[----:B------:R-:W-:Y:S01]  /*04f0*/  MOV R17, 0x400 ;  /* 0x0000040000117802 */ /* 0x000fe20000000f00 */
[----:B------:R-:W-:-:S03]  /*0500*/  IMAD.MOV.U32 R9, RZ, RZ, RZ ;  /* 0x000000ffff097224 */ /* 0x000fc600078e00ff */
[----:B0-----:R-:W-:-:S05]  /*0510*/  LEA R17, R0, R17, 0x18 ;  /* 0x0000001100117211 */ /* 0x001fca00078ec0ff */
[----:B------:R-:W-:-:S04]  /*0520*/  IMAD R13, R10, 0x8, R17 ;  /* 0x000000080a0d7824 */ /* 0x000fc800078e0211 */
[----:B------:R-:W-:Y:S01]  /*0530*/  IMAD R7, R10, 0x4, R13 ;  /* 0x000000040a077824 */ /* 0x000fe200078e020d */
[----:B------:R-:W-:Y:S06]  /*0540*/  @!P0 BRA `(.L_x_44) ;  /* 0x0000000800248947 */ /* 0x000fec0003800000 */
[----:B------:R-:W-:Y:S02]  /*0550*/  HFMA2 R11, -RZ, RZ, 0, 0 ;  /* 0x00000000ff0b7431 */ /* 0x000fe400000001ff */
[----:B------:R-:W-:Y:S02]  /*0560*/  IMAD.MOV.U32 R0, RZ, RZ, RZ ;  /* 0x000000ffff007224 */ /* 0x000fe400078e00ff */
[----:B------:R-:W-:-:S07]  /*0570*/  IMAD.MOV.U32 R9, RZ, RZ, RZ ;  /* 0x000000ffff097224 */ /* 0x000fce00078e00ff */
.L_x_49:
[----:B------:R-:W0:Y:S01]  /*0580*/  LDCU UR6, c[0x0][0x3b0] ;  /* 0x00007600ff0677ac */ /* 0x000e220008000800 */
[----:B------:R-:W1:Y:S08]  /*0590*/  LDC.64 R22, c[0x0][0x380] ;  /* 0x0000e000ff167b82 */ /* 0x000e700000000a00 */
[----:B------:R-:W2:Y:S01]  /*05a0*/  LDC.64 R24, c[0x0][0x388] ;  /* 0x0000e200ff187b82 */ /* 0x000ea20000000a00 */
[----:B0-----:R-:W-:-:S05]  /*05b0*/  VIADD R5, R0, UR6 ;  /* 0x0000000600057c36 */ /* 0x001fca0008000000 */
[C---:B------:R-:W-:Y:S01]  /*05c0*/  ISETP.NE.AND P0, PT, R5.reuse, RZ, PT ;  /* 0x000000ff0500720c */ /* 0x040fe20003f05270 */
[----:B-1----:R-:W-:-:S05]  /*05d0*/  IMAD.WIDE R22, R5, 0x4, R22 ;  /* 0x0000000405167825 */ /* 0x002fca00078e0216 */
[----:B------:R-:W3:Y:S07]  /*05e0*/  LDG.E.CONSTANT R4, desc[UR4][R22.64] ;  /* 0x0000000416047981 */ /* 0x000eee000c1e9900 */
[----:B------:R-:W0:Y:S01]  /*05f0*/  @P0 LDC.64 R20, c[0x0][0x390] ;  /* 0x0000e400ff140b82 */ /* 0x000e220000000a00 */
[----:B--2---:R-:W-:-:S05]  /*0600*/  IMAD.WIDE R24, R5, 0x4, R24 ;  /* 0x0000000405187825 */ /* 0x004fca00078e0218 */
[----:B------:R-:W2:Y:S01]  /*0610*/  LDG.E.CONSTANT R14, desc[UR4][R24.64] ;  /* 0x00000004180e7981 */ /* 0x000ea2000c1e9900 */
[----:B0-----:R-:W-:-:S06]  /*0620*/  @P0 IMAD.WIDE R20, R5, 0x4, R20 ;  /* 0x0000000405140825 */ /* 0x001fcc00078e0214 */
[----:B------:R-:W4:Y:S01]  /*0630*/  @P0 LDG.E.CONSTANT R20, desc[UR4][R20.64+-0x4] ;  /* 0xfffffc0414140981 */ /* 0x000f22000c1e9900 */
[----:B------:R-:W-:Y:S01]  /*0640*/  CS2R R18, SRZ ;  /* 0x0000000000127805 */ /* 0x000fe2000001ff00 */
[----:B---3--:R-:W-:Y:S08]  /*0650*/  F2F.F64.F32 R4, R4 ;  /* 0x0000000400047310 */ /* 0x008ff00000201800 */
[----:B--2---:R-:W-:Y:S08]  /*0660*/  F2F.F64.F32 R14, R14 ;  /* 0x0000000e000e7310 */ /* 0x004ff00000201800 */
[----:B----4-:R-:W0:Y:S01]  /*0670*/  @P0 F2F.F64.F32 R18, R20 ;  /* 0x0000001400120310 */ /* 0x010e220000201800 */
[----:B------:R-:W-:-:S13]  /*0680*/  ISETP.NE.AND P0, PT, R0, RZ, PT ;  /* 0x000000ff0000720c */ /* 0x000fda0003f05270 */
[----:B0-----:R-:W-:Y:S02]  /*0690*/  @P0 DADD R26, -R18, R4 ;  /* 0x00000000121a0229 */ /* 0x001fe40000000104 */
[----:B------:R-:W-:-:S08]  /*06a0*/  @P0 DADD R18, R14, -R18 ;  /* 0x000000000e120229 */ /* 0x000fd00000000812 */
[----:B------:R-:W-:Y:S02]  /*06b0*/  @P0 DSETP.MAX.AND P1, P2, |R26|, |R18|, PT ;  /* 0x400000121a00022a */ /* 0x000fe40003a2f200 */
[----:B------:R-:W-:Y:S02]  /*06c0*/  @P0 IMAD.MOV.U32 R16, RZ, RZ, R19 ;  /* 0x000000ffff100224 */ /* 0x000fe400078e0013 */
[----:B------:R-:W-:Y:S02]  /*06d0*/  @P0 IMAD.MOV.U32 R12, RZ, RZ, R26 ;  /* 0x000000ffff0c0224 */ /* 0x000fe400078e001a */
[----:B------:R-:W-:Y:S01]  /*06e0*/  @P0 IMAD.MOV.U32 R21, RZ, RZ, R18 ;  /* 0x000000ffff150224 */ /* 0x000fe200078e0012 */
[----:B------:R-:W-:Y:S01]  /*06f0*/  @P0 FSEL R27, |R27|, |R16|, P1 ;  /* 0x400000101b1b0208 */ /* 0x000fe20000800200 */
[----:B------:R-:W-:Y:S01]  /*0700*/  @P0 DADD R18, -R14, R4 ;  /* 0x000000000e120229 */ /* 0x000fe20000000104 */
[----:B------:R-:W-:Y:S02]  /*0710*/  @P0 LOP3.LUT R16, R16, 0x80000, RZ, 0xfc, !PT ;  /* 0x0008000010100812 */ /* 0x000fe400078efcff */
[----:B------:R-:W-:-:S02]  /*0720*/  @P0 SEL R20, R12, R21, P1 ;  /* 0x000000150c140207 */ /* 0x000fc40000800000 */
[----:B------:R-:W-:Y:S01]  /*0730*/  @P0 SEL R21, R16, R27, P2 ;  /* 0x0000001b10150207 */ /* 0x000fe20001000000 */
[----:B------:R-:W-:-:S04]  /*0740*/  @!P0 DADD R4, R4, -R14 ;  /* 0x0000000004048229 */ /* 0x000fc8000000080e */
[----:B------:R-:W-:Y:S01]  /*0750*/  @P0 IMAD.MOV.U32 R12, RZ, RZ, R19 ;  /* 0x000000ffff0c0224 */ /* 0x000fe200078e0013 */
[----:B------:R-:W-:Y:S01]  /*0760*/  @P0 DSETP.MAX.AND P1, P2, R18, R20, PT ;  /* 0x000000141200022a */ /* 0x000fe20003a2f000 */
[----:B------:R-:W-:-:S05]  /*0770*/  @P0 IMAD.MOV.U32 R15, RZ, RZ, R21 ;  /* 0x000000ffff0f0224 */ /* 0x000fca00078e0015 */
[----:B------:R-:W-:Y:S02]  /*0780*/  @P0 FSEL R12, R12, R15, P1 ;  /* 0x0000000f0c0c0208 */ /* 0x000fe40000800000 */
[----:B------:R-:W-:Y:S02]  /*0790*/  @P0 LOP3.LUT R15, R15, 0x80000, RZ, 0xfc, !PT ;  /* 0x000800000f0f0812 */ /* 0x000fe400078efcff */
[----:B------:R-:W-:Y:S02]  /*07a0*/  @P0 SEL R4, R18, R20, P1 ;  /* 0x0000001412040207 */ /* 0x000fe40000800000 */
[----:B------:R-:W-:Y:S01]  /*07b0*/  @P0 SEL R5, R15, R12, P2 ;  /* 0x0000000c0f050207 */ /* 0x000fe20001000000 */
[----:B------:R-:W-:-:S05]  /*07c0*/  IMAD R15, R0, 0x8, R17 ;  /* 0x00000008000f7824 */ /* 0x000fca00078e0211 */
[----:B------:R0:W-:Y:S01]  /*07d0*/  STS.64 [R15], R4 ;  /* 0x000000040f007388 */ /* 0x0001e20000000a00 */
[----:B------:R-:W-:Y:S02]  /*07e0*/  ISETP.GE.AND P0, PT, R11, 0x1, PT ;  /* 0x000000010b00780c */ /* 0x000fe40003f06270 */
[----:B------:R-:W-:-:S11]  /*07f0*/  LOP3.LUT R12, RZ, R10, RZ, 0x33, !PT ;  /* 0x0000000aff0c7212 */ /* 0x000fd600078e33ff */
[----:B0-----:R-:W-:Y:S05]  /*0800*/  @!P0 BRA `(.L_x_45) ;  /* 0x0000000000988947 */ /* 0x001fea0003800000 */
[-C--:B------:R-:W-:Y:S02]  /*0810*/  IABS R14, R10.reuse ;  /* 0x0000000a000e7213 */ /* 0x080fe40000000000 */
[-C--:B------:R-:W-:Y:S02]  /*0820*/  IABS R20, R10.reuse ;  /* 0x0000000a00147213 */ /* 0x080fe40000000000 */
[----:B------:R-:W0:Y:S01]  /*0830*/  I2F.RP R16, R14 ;  /* 0x0000000e00107306 */ /* 0x000e220000209400 */
[----:B------:R-:W-:Y:S02]  /*0840*/  ISETP.NE.AND P0, PT, R10, RZ, PT ;  /* 0x000000ff0a00720c */ /* 0x000fe40003f05270 */
[-C--:B------:R-:W-:Y:S01]  /*0850*/  IABS R22, R10.reuse ;  /* 0x0000000a00167213 */ /* 0x080fe20000000000 */
[----:B------:R-:W-:Y:S01]  /*0860*/  IMAD.MOV R20, RZ, RZ, -R20 ;  /* 0x000000ffff147224 */ /* 0x000fe200078e0a14 */
[----:B------:R-:W-:-:S03]  /*0870*/  LOP3.LUT R21, RZ, R10, RZ, 0x33, !PT ;  /* 0x0000000aff157212 */ /* 0x000fc600078e33ff */
[----:B0-----:R-:W0:Y:S02]  /*0880*/  MUFU.RCP R16, R16 ;  /* 0x0000001000107308 */ /* 0x001e240000001000 */
[----:B0-----:R-:W-:-:S06]  /*0890*/  VIADD R18, R16, 0xffffffe ;  /* 0x0ffffffe10127836 */ /* 0x001fcc0000000000 */
[----:B------:R0:W1:Y:S02]  /*08a0*/  F2I.FTZ.U32.TRUNC.NTZ R19, R18 ;  /* 0x0000001200137305 */ /* 0x000064000021f000 */
[----:B0-----:R-:W-:Y:S01]  /*08b0*/  MOV R18, RZ ;  /* 0x000000ff00127202 */ /* 0x001fe20000000f00 */
[----:B-1----:R-:W-:-:S04]  /*08c0*/  IMAD.MOV R15, RZ, RZ, -R19 ;  /* 0x000000ffff0f7224 */ /* 0x002fc800078e0a13 */
[----:B------:R-:W-:-:S04]  /*08d0*/  IMAD R15, R15, R14, RZ ;  /* 0x0000000e0f0f7224 */ /* 0x000fc800078e02ff */
[----:B------:R-:W-:-:S07]  /*08e0*/  IMAD.HI.U32 R15, R19, R15, R18 ;  /* 0x0000000f130f7227 */ /* 0x000fce00078e0012 */
.L_x_46:
[----:B------:R-:W-:-:S04]  /*08f0*/  ISETP.GT.AND P1, PT, R11, R10, PT ;  /* 0x0000000a0b00720c */ /* 0x000fc80003f24270 */
[----:B------:R-:W-:-:S05]  /*0900*/  SEL R12, R12, 0xffffffff, P1 ;  /* 0xffffffff0c0c7807 */ /* 0x000fca0000800000 */
[----:B------:R-:W-:-:S04]  /*0910*/  IMAD.IADD R12, R12, 0x1, R11 ;  /* 0x000000010c0c7824 */ /* 0x000fc800078e020b */
[----:B------:R-:W-:-:S06]  /*0920*/  IMAD R12, R12, 0x4, R13 ;  /* 0x000000040c0c7824 */ /* 0x000fcc00078e020d */
[----:B------:R-:W0:Y:S02]  /*0930*/  LDS R12, [R12] ;  /* 0x000000000c0c7984 */ /* 0x000e240000000800 */
[----:B0-----:R-:W-:Y:S02]  /*0940*/  IABS R19, R12 ;  /* 0x0000000c00137213 */ /* 0x001fe40000000000 */
[----:B------:R-:W-:Y:S01]  /*0950*/  ISETP.GE.AND P2, PT, R12, RZ, PT ;  /* 0x000000ff0c00720c */ /* 0x000fe20003f46270 */
[----:B------:R-:W-:Y:S02]  /*0960*/  IMAD.MOV.U32 R12, RZ, RZ, R21 ;  /* 0x000000ffff0c7224 */ /* 0x000fe400078e0015 */
[----:B------:R-:W-:-:S04]  /*0970*/  IMAD.HI.U32 R16, R15, R19, RZ ;  /* 0x000000130f107227 */ /* 0x000fc800078e00ff */
[----:B------:R-:W-:-:S05]  /*0980*/  IMAD R19, R16, R20, R19 ;  /* 0x0000001410137224 */ /* 0x000fca00078e0213 */
[----:B------:R-:W-:-:S13]  /*0990*/  ISETP.GT.U32.AND P1, PT, R14, R19, PT ;  /* 0x000000130e00720c */ /* 0x000fda0003f24070 */
[----:B------:R-:W-:-:S05]  /*09a0*/  @!P1 IMAD.IADD R19, R19, 0x1, -R22 ;  /* 0x0000000113139824 */ /* 0x000fca00078e0a16 */
[----:B------:R-:W-:-:S13]  /*09b0*/  ISETP.GT.U32.AND P1, PT, R14, R19, PT ;  /* 0x000000130e00720c */ /* 0x000fda0003f24070 */
[----:B------:R-:W-:-:S04]  /*09c0*/  @!P1 IMAD.IADD R19, R19, 0x1, -R22 ;  /* 0x0000000113139824 */ /* 0x000fc800078e0a16 */
[----:B------:R-:W-:-:S05]  /*09d0*/  @!P2 IMAD.MOV R19, RZ, RZ, -R19 ;  /* 0x000000ffff13a224 */ /* 0x000fca00078e0a13 */
[----:B------:R-:W-:-:S05]  /*09e0*/  SEL R16, R12, R19, !P0 ;  /* 0x000000130c107207 */ /* 0x000fca0004000000 */
[----:B------:R-:W-:-:S05]  /*09f0*/  IMAD R16, R16, 0x8, R17 ;  /* 0x0000000810107824 */ /* 0x000fca00078e0211 */
[----:B------:R-:W0:Y:S02]  /*0a00*/  LDS.64 R18, [R16] ;  /* 0x0000000010127984 */ /* 0x000e240000000a00 */
[----:B0-----:R-:W-:-:S14]  /*0a10*/  DSETP.GE.AND P1, PT, R18, R4, PT ;  /* 0x000000041200722a */ /* 0x001fdc0003f26000 */
[----:B------:R-:W-:Y:S05]  /*0a20*/  @!P1 BRA `(.L_x_45) ;  /* 0x0000000000109947 */ /* 0x000fea0003800000 */
[C---:B------:R-:W-:Y:S01]  /*0a30*/  ISETP.GT.AND P1, PT, R11.reuse, 0x1, PT ;  /* 0x000000010b00780c */ /* 0x040fe20003f24270 */
[----:B------:R-:W-:-:S12]  /*0a40*/  VIADD R11, R11, 0xffffffff ;  /* 0xffffffff0b0b7836 */ /* 0x000fd80000000000 */
[----:B------:R-:W-:Y:S05]  /*0a50*/  @P1 BRA `(.L_x_46) ;  /* 0xfffffffc00a41947 */ /* 0x000fea000383ffff */
[----:B------:R-:W-:-:S07]  /*0a60*/  MOV R11, RZ ;  /* 0x000000ff000b7202 */ /* 0x000fce0000000f00 */
.L_x_45:
[----:B------:R-:W-:-:S04]  /*0a70*/  ISETP.GE.AND P0, PT, R11, R10, PT ;  /* 0x0000000a0b00720c */ /* 0x000fc80003f06270 */
[----:B------:R-:W-:Y:S02]  /*0a80*/  SEL R14, R10, RZ, P0 ;  /* 0x000000ff0a0e7207 */ /* 0x000fe40000000000 */
[----:B------:R-:W-:-:S03]  /*0a90*/  ISETP.GE.AND P0, PT, R9, 0x1, PT ;  /* 0x000000010900780c */ /* 0x000fc60003f06270 */
[C---:B------:R-:W-:Y:S02]  /*0aa0*/  IMAD.IADD R14, R11.reuse, 0x1, -R14 ;  /* 0x000000010b0e7824 */ /* 0x040fe400078e0a0e */
[----:B------:R-:W-:Y:S02]  /*0ab0*/  VIADD R11, R11, 0x1 ;  /* 0x000000010b0b7836 */ /* 0x000fe40000000000 */
[----:B------:R-:W-:-:S05]  /*0ac0*/  IMAD R15, R14, 0x4, R13 ;  /* 0x000000040e0f7824 */ /* 0x000fca00078e020d */
[----:B------:R0:W-:Y:S01]  /*0ad0*/  STS [R15], R0 ;  /* 0x000000000f007388 */ /* 0x0001e20000000800 */
[----:B------:R-:W-:Y:S05]  /*0ae0*/  @!P0 BRA `(.L_x_47) ;  /* 0x0000000000988947 */ /* 0x000fea0003800000 */
[-C--:B------:R-:W-:Y:S02]  /*0af0*/  IABS R14, R10.reuse ;  /* 0x0000000a000e7213 */ /* 0x080fe40000000000 */
[-C--:B------:R-:W-:Y:S02]  /*0b00*/  IABS R20, R10.reuse ;  /* 0x0000000a00147213 */ /* 0x080fe40000000000 */
[----:B------:R-:W1:Y:S01]  /*0b10*/  I2F.RP R16, R14 ;  /* 0x0000000e00107306 */ /* 0x000e620000209400 */
[----:B------:R-:W-:Y:S02]  /*0b20*/  ISETP.NE.AND P0, PT, R10, RZ, PT ;  /* 0x000000ff0a00720c */ /* 0x000fe40003f05270 */
[-C--:B------:R-:W-:Y:S01]  /*0b30*/  IABS R22, R10.reuse ;  /* 0x0000000a00167213 */ /* 0x080fe20000000000 */
[----:B------:R-:W-:Y:S01]  /*0b40*/  IMAD.MOV R20, RZ, RZ, -R20 ;  /* 0x000000ffff147224 */ /* 0x000fe200078e0a14 */
[----:B------:R-:W-:-:S03]  /*0b50*/  LOP3.LUT R21, RZ, R10, RZ, 0x33, !PT ;  /* 0x0000000aff157212 */ /* 0x000fc600078e33ff */
[----:B-1----:R-:W1:Y:S02]  /*0b60*/  MUFU.RCP R16, R16 ;  /* 0x0000001000107308 */ /* 0x002e640000001000 */
[----:B-1----:R-:W-:-:S06]  /*0b70*/  VIADD R18, R16, 0xffffffe ;  /* 0x0ffffffe10127836 */ /* 0x002fcc0000000000 */
[----:B------:R1:W0:Y:S02]  /*0b80*/  F2I.FTZ.U32.TRUNC.NTZ R19, R18 ;  /* 0x0000001200137305 */ /* 0x000224000021f000 */
[----:B-1----:R-:W-:Y:S02]  /*0b90*/  IMAD.MOV.U32 R18, RZ, RZ, RZ ;  /* 0x000000ffff127224 */ /* 0x002fe400078e00ff */
[----:B0-----:R-:W-:-:S04]  /*0ba0*/  IMAD.MOV R15, RZ, RZ, -R19 ;  /* 0x000000ffff0f7224 */ /* 0x001fc800078e0a13 */
[----:B------:R-:W-:-:S04]  /*0bb0*/  IMAD R15, R15, R14, RZ ;  /* 0x0000000e0f0f7224 */ /* 0x000fc800078e02ff */
[----:B------:R-:W-:-:S07]  /*0bc0*/  IMAD.HI.U32 R15, R19, R15, R18 ;  /* 0x0000000f130f7227 */ /* 0x000fce00078e0012 */
.L_x_48:
        /* <DEDUP_REMOVED lines=11> */
[----:B------:R-:W-:-:S04]  /*0c80*/  @!P1 IADD3 R19, PT, PT, R19, -R22, RZ ;  /* 0x8000001613139210 */ /* 0x000fc80007ffe0ff */
[----:B------:R-:W-:-:S13]  /*0c90*/  ISETP.GT.U32.AND P1, PT, R14, R19, PT ;  /* 0x000000130e00720c */ /* 0x000fda0003f24070 */
[----:B------:R-:W-:-:S04]  /*0ca0*/  @!P1 IMAD.IADD R19, R19, 0x1, -R22 ;  /* 0x0000000113139824 */ /* 0x000fc800078e0a16 */
[----:B------:R-:W-:-:S05]  /*0cb0*/  @!P2 IMAD.MOV R19, RZ, RZ, -R19 ;  /* 0x000000ffff13a224 */ /* 0x000fca00078e0a13 */
[----:B------:R-:W-:-:S05]  /*0cc0*/  SEL R16, R12, R19, !P0 ;  /* 0x000000130c107207 */ /* 0x000fca0004000000 */
[----:B------:R-:W-:-:S05]  /*0cd0*/  IMAD R16, R16, 0x8, R17 ;  /* 0x0000000810107824 */ /* 0x000fca00078e0211 */
[----:B------:R-:W0:Y:S02]  /*0ce0*/  LDS.64 R18, [R16] ;  /* 0x0000000010127984 */ /* 0x000e240000000a00 */
[----:B0-----:R-:W-:-:S14]  /*0cf0*/  DSETP.GTU.AND P1, PT, R18, R4, PT ;  /* 0x000000041200722a */ /* 0x001fdc0003f2c000 */
[----:B------:R-:W-:Y:S05]  /*0d00*/  @P1 BRA `(.L_x_47) ;  /* 0x0000000000101947 */ /* 0x000fea0003800000 */
[C---:B------:R-:W-:Y:S01]  /*0d10*/  ISETP.GT.AND P1, PT, R9.reuse, 0x1, PT ;  /* 0x000000010900780c */ /* 0x040fe20003f24270 */
[----:B------:R-:W-:-:S12]  /*0d20*/  VIADD R9, R9, 0xffffffff ;  /* 0xffffffff09097836 */ /* 0x000fd80000000000 */
[----:B------:R-:W-:Y:S05]  /*0d30*/  @P1 BRA `(.L_x_48) ;  /* 0xfffffffc00a41947 */ /* 0x000fea000383ffff */
[----:B------:R-:W-:-:S07]  /*0d40*/  IMAD.MOV.U32 R9, RZ, RZ, RZ ;  /* 0x000000ffff097224 */ /* 0x000fce00078e00ff */
.L_x_47:
[----:B------:R-:W-:-:S04]  /*0d50*/  ISETP.GE.AND P0, PT, R9, R10, PT ;  /* 0x0000000a0900720c */ /* 0x000fc80003f06270 */
[----:B------:R-:W-:-:S05]  /*0d60*/  SEL R4, R10, RZ, P0 ;  /* 0x000000ff0a047207 */ /* 0x000fca0000000000 */
[C---:B------:R-:W-:Y:S01]  /*0d70*/  IMAD.IADD R4, R9.reuse, 0x1, -R4 ;  /* 0x0000000109047824 */ /* 0x040fe200078e0a04 */
[----:B------:R-:W-:-:S03]  /*0d80*/  IADD3 R9, PT, PT, R9, 0x1, RZ ;  /* 0x0000000109097810 */ /* 0x000fc60007ffe0ff */
[----:B------:R-:W-:-:S05]  /*0d90*/  IMAD R5, R4, 0x4, R7 ;  /* 0x0000000404057824 */ /* 0x000fca00078e0207 */
[----:B------:R0:W-:Y:S02]  /*0da0*/  STS [R5], R0 ;  /* 0x0000000005007388 */ /* 0x0001e40000000800 */
[----:B0-----:R-:W-:-:S05]  /*0db0*/  VIADD R0, R0, 0x1 ;  /* 0x0000000100007836 */ /* 0x001fca0000000000 */
[----:B------:R-:W-:-:S13]  /*0dc0*/  ISETP.NE.AND P0, PT, R0, R10, PT ;  /* 0x0000000a0000720c */ /* 0x000fda0003f05270 */
[----:B------:R-:W-:Y:S05]  /*0dd0*/  @P0 BRA `(.L_x_49) ;  /* 0xfffffff400e80947 */ /* 0x000fea000383ffff */
.L_x_44:
[-C--:B------:R-:W-:Y:S01]  /*0de0*/  IABS R0, R10.reuse ;  /* 0x0000000a00007213 */ /* 0x080fe20000000000 */
[----:B------:R-:W0:Y:S01]  /*0df0*/  LDS R14, [R13] ;  /* 0x000000000d0e7984 */ /* 0x000e220000000800 */
[-C--:B------:R-:W-:Y:S02]  /*0e00*/  IABS R16, R10.reuse ;  /* 0x0000000a00107213 */ /* 0x080fe40000000000 */
[----:B------:R-:W1:Y:S01]  /*0e10*/  I2F.RP R12, R0 ;  /* 0x00000000000c7306 */ /* 0x000e620000209400 */
[----:B------:R-:W2:Y:S01]  /*0e20*/  LDS R15, [R7] ;  /* 0x00000000070f7984 */ /* 0x000ea20000000800 */
[----:B------:R-:W-:-:S06]  /*0e30*/  LOP3.LUT R22, RZ, R10, RZ, 0x33, !PT ;  /* 0x0000000aff167212 */ /* 0x000fcc00078e33ff */
[----:B-1----:R-:W1:Y:S02]  /*0e40*/  MUFU.RCP R12, R12 ;  /* 0x0000000c000c7308 */ /* 0x002e640000001000 */
[----:B-1----:R-:W-:-:S06]  /*0e50*/  VIADD R4, R12, 0xffffffe ;  /* 0x0ffffffe0c047836 */ /* 0x002fcc0000000000 */
[----:B------:R1:W3:Y:S01]  /*0e60*/  F2I.FTZ.U32.TRUNC.NTZ R5, R4 ;  /* 0x0000000400057305 */ /* 0x0002e2000021f000 */
[----:B0-----:R-:W-:Y:S02]  /*0e70*/  IABS R21, R14 ;  /* 0x0000000e00157213 */ /* 0x001fe40000000000 */
[----:B--2---:R-:W-:Y:S02]  /*0e80*/  IABS R23, R15 ;  /* 0x0000000f00177213 */ /* 0x004fe40000000000 */
[----:B------:R-:W-:Y:S01]  /*0e90*/  ISETP.GE.AND P3, PT, R15, RZ, PT ;  /* 0x000000ff0f00720c */ /* 0x000fe20003f66270 */
[----:B-1----:R-:W-:Y:S02]  /*0ea0*/  IMAD.MOV.U32 R4, RZ, RZ, RZ ;  /* 0x000000ffff047224 */ /* 0x002fe400078e00ff */
[----:B---3--:R-:W-:-:S04]  /*0eb0*/  IMAD.MOV R19, RZ, RZ, -R5 ;  /* 0x000000ffff137224 */ /* 0x008fc800078e0a05 */
[----:B------:R-:W-:-:S04]  /*0ec0*/  IMAD R19, R19, R0, RZ ;  /* 0x0000000013137224 */ /* 0x000fc800078e02ff */
[----:B------:R-:W-:-:S04]  /*0ed0*/  IMAD.HI.U32 R12, R5, R19, R4 ;  /* 0x00000013050c7227 */ /* 0x000fc800078e0004 */
[----:B------:R-:W-:Y:S02]  /*0ee0*/  IMAD.MOV R4, RZ, RZ, -R16 ;  /* 0x000000ffff047224 */ /* 0x000fe400078e0a10 */
[----:B------:R-:W-:-:S04]  /*0ef0*/  IMAD.HI.U32 R5, R12, R21, RZ ;  /* 0x000000150c057227 */ /* 0x000fc800078e00ff */
[----:B------:R-:W-:-:S04]  /*0f00*/  IMAD.HI.U32 R19, R12, R23, RZ ;  /* 0x000000170c137227 */ /* 0x000fc800078e00ff */
[-C--:B------:R-:W-:Y:S02]  /*0f10*/  IMAD R5, R5, R4.reuse, R21 ;  /* 0x0000000405057224 */ /* 0x080fe400078e0215 */
[----:B------:R-:W-:-:S03]  /*0f20*/  IMAD R19, R19, R4, R23 ;  /* 0x0000000413137224 */ /* 0x000fc600078e0217 */
[C---:B------:R-:W-:Y:S02]  /*0f30*/  ISETP.GT.U32.AND P0, PT, R0.reuse, R5, PT ;  /* 0x000000050000720c */ /* 0x040fe40003f04070 */
[----:B------:R-:W-:-:S11]  /*0f40*/  ISETP.GT.U32.AND P1, PT, R0, R19, PT ;  /* 0x000000130000720c */ /* 0x000fd60003f24070 */
[--C-:B------:R-:W-:Y:S02]  /*0f50*/  @!P0 IMAD.IADD R5, R5, 0x1, -R0.reuse ;  /* 0x0000000105058824 */ /* 0x100fe400078e0a00 */
[----:B------:R-:W-:Y:S01]  /*0f60*/  @!P1 IMAD.IADD R19, R19, 0x1, -R0 ;  /* 0x0000000113139824 */ /* 0x000fe200078e0a00 */
[----:B------:R-:W-:Y:S02]  /*0f70*/  ISETP.GE.AND P1, PT, R14, RZ, PT ;  /* 0x000000ff0e00720c */ /* 0x000fe40003f26270 */
[C---:B------:R-:W-:Y:S02]  /*0f80*/  ISETP.GT.U32.AND P0, PT, R0.reuse, R5, PT ;  /* 0x000000050000720c */ /* 0x040fe40003f04070 */
[----:B------:R-:W-:-:S11]  /*0f90*/  ISETP.GT.U32.AND P2, PT, R0, R19, PT ;  /* 0x000000130000720c */ /* 0x000fd60003f44070 */
[--C-:B------:R-:W-:Y:S01]  /*0fa0*/  @!P0 IMAD.IADD R5, R5, 0x1, -R0.reuse ;  /* 0x0000000105058824 */ /* 0x100fe200078e0a00 */
[----:B------:R-:W-:Y:S01]  /*0fb0*/  ISETP.NE.AND P0, PT, R10, RZ, PT ;  /* 0x000000ff0a00720c */ /* 0x000fe20003f05270 */
[----:B------:R-:W-:Y:S02]  /*0fc0*/  @!P2 IMAD.IADD R19, R19, 0x1, -R0 ;  /* 0x000000011313a824 */ /* 0x000fe400078e0a00 */
[----:B------:R-:W-:-:S03]  /*0fd0*/  @!P1 IMAD.MOV R5, RZ, RZ, -R5 ;  /* 0x000000ffff059224 */ /* 0x000fc600078e0a05 */
[----:B------:R-:W-:Y:S02]  /*0fe0*/  @!P3 IADD3 R19, PT, PT, -R19, RZ, RZ ;  /* 0x000000ff1313b210 */ /* 0x000fe40007ffe1ff */
[----:B------:R-:W-:Y:S01]  /*0ff0*/  SEL R14, R22, R5, !P0 ;  /* 0x00000005160e7207 */ /* 0x000fe20004000000 */
[----:B------:R-:W-:Y:S01]  /*1000*/  VIADD R5, R10, 0xffffffff ;  /* 0xffffffff0a057836 */ /* 0x000fe20000000000 */
[----:B------:R-:W-:Y:S02]  /*1010*/  SEL R16, R22, R19, !P0 ;  /* 0x0000001316107207 */ /* 0x000fe40004000000 */
[----:B------:R-:W-:Y:S01]  /*1020*/  CS2R R18, SRZ ;  /* 0x0000000000127805 */ /* 0x000fe2000001ff00 */
[--C-:B------:R-:W-:Y:S02]  /*1030*/  IMAD R14, R14, 0x8, R17.reuse ;  /* 0x000000080e0e7824 */ /* 0x100fe400078e0211 */
[----:B------:R-:W-:-:S04]  /*1040*/  IMAD R16, R16, 0x8, R17 ;  /* 0x0000000810107824 */ /* 0x000fc800078e0211 */
[----:B------:R-:W-:Y:S04]  /*1050*/  LDS.64 R14, [R14] ;  /* 0x000000000e0e7984 */ /* 0x000fe80000000a00 */
[----:B------:R-:W0:Y:S02]  /*1060*/  LDS.64 R20, [R16] ;  /* 0x0000000010147984 */ /* 0x000e240000000a00 */
[----:B0-----:R-:W-:-:S14]  /*1070*/  DSETP.NEU.AND P1, PT, R20, R14, PT ;  /* 0x0000000e1400722a */ /* 0x001fdc0003f2d000 */
[----:B------:R-:W-:Y:S05]  /*1080*/  @!P1 BRA `(.L_x_50) ;  /* 0x0000000000949947 */ /* 0x000fea0003800000 */
[----:B------:R-:W-:Y:S02]  /*1090*/  IABS R23, R5 ;  /* 0x0000000500177213 */ /* 0x000fe40000000000 */
[----:B------:R-:W-:-:S03]  /*10a0*/  ISETP.GE.AND P2, PT, R5, RZ, PT ;  /* 0x000000ff0500720c */ /* 0x000fc60003f46270 */
[----:B------:R-:W-:-:S04]  /*10b0*/  IMAD.HI.U32 R19, R12, R23, RZ ;  /* 0x000000170c137227 */ /* 0x000fc800078e00ff */
[----:B------:R-:W-:-:S05]  /*10c0*/  IMAD R19, R19, R4, R23 ;  /* 0x0000000413137224 */ /* 0x000fca00078e0217 */
[----:B------:R-:W-:-:S13]  /*10d0*/  ISETP.GT.U32.AND P1, PT, R0, R19, PT ;  /* 0x000000130000720c */ /* 0x000fda0003f24070 */
[----:B------:R-:W-:-:S05]  /*10e0*/  @!P1 IMAD.IADD R19, R19, 0x1, -R0 ;  /* 0x0000000113139824 */ /* 0x000fca00078e0a00 */
[----:B------:R-:W-:-:S13]  /*10f0*/  ISETP.GT.U32.AND P1, PT, R0, R19, PT ;  /* 0x000000130000720c */ /* 0x000fda0003f24070 */
[----:B------:R-:W-:-:S04]  /*1100*/  @!P1 IMAD.IADD R19, R19, 0x1, -R0 ;  /* 0x0000000113139824 */ /* 0x000fc800078e0a00 */
[----:B------:R-:W-:Y:S01]  /*1110*/  IMAD.MOV.U32 R0, RZ, RZ, R19 ;  /* 0x000000ffff007224 */ /* 0x000fe200078e0013 */
[----:B------:R-:W-:Y:S01]  /*1120*/  DADD R18, -R14, R20 ;  /* 0x000000000e127229 */ /* 0x000fe20000000114 */
[----:B------:R-:W-:Y:S02]  /*1130*/  IMAD.MOV.U32 R20, RZ, RZ, 0x1 ;  /* 0x00000001ff147424 */ /* 0x000fe400078e00ff */
[----:B------:R-:W-:-:S03]  /*1140*/  @!P2 IMAD.MOV R0, RZ, RZ, -R0 ;  /* 0x000000ffff00a224 */ /* 0x000fc600078e0a00 */
[----:B------:R-:W0:Y:S02]  /*1150*/  MUFU.RCP64H R21, R19 ;  /* 0x0000001300157308 */ /* 0x000e240000001800 */
[----:B------:R-:W-:-:S05]  /*1160*/  SEL R0, R22, R0, !P0 ;  /* 0x0000000016007207 */ /* 0x000fca0004000000 */
[----:B------:R-:W-:-:S05]  /*1170*/  IMAD R0, R0, 0x8, R17 ;  /* 0x0000000800007824 */ /* 0x000fca00078e0211 */
[----:B------:R-:W1:Y:S01]  /*1180*/  LDS.64 R16, [R0] ;  /* 0x0000000000107984 */ /* 0x000e620000000a00 */
[----:B0-----:R-:W-:-:S08]  /*1190*/  DFMA R22, -R18, R20, 1 ;  /* 0x3ff000001216742b */ /* 0x001fd00000000114 */
[----:B------:R-:W-:-:S08]  /*11a0*/  DFMA R22, R22, R22, R22 ;  /* 0x000000161616722b */ /* 0x000fd00000000016 */
[----:B------:R-:W-:-:S08]  /*11b0*/  DFMA R22, R20, R22, R20 ;  /* 0x000000161416722b */ /* 0x000fd00000000014 */
[----:B------:R-:W-:-:S08]  /*11c0*/  DFMA R20, -R18, R22, 1 ;  /* 0x3ff000001214742b */ /* 0x000fd00000000116 */
[----:B------:R-:W-:Y:S02]  /*11d0*/  DFMA R20, R22, R20, R22 ;  /* 0x000000141614722b */ /* 0x000fe40000000016 */
[----:B-1----:R-:W-:-:S08]  /*11e0*/  DADD R24, -R14, R16 ;  /* 0x000000000e187229 */ /* 0x002fd00000000110 */
[----:B------:R-:W-:Y:S02]  /*11f0*/  DMUL R14, R24, R20 ;  /* 0x00000014180e7228 */ /* 0x000fe40000000000 */
[----:B------:R-:W-:-:S06]  /*1200*/  FSETP.GEU.AND P1, PT, |R25|, 6.5827683646048100446e-37, PT ;  /* 0x036000001900780b */ /* 0x000fcc0003f2e200 */
[----:B------:R-:W-:-:S08]  /*1210*/  DFMA R16, -R18, R14, R24 ;  /* 0x0000000e1210722b */ /* 0x000fd00000000118 */
[----:B------:R-:W-:-:S10]  /*1220*/  DFMA R14, R20, R16, R14 ;  /* 0x00000010140e722b */ /* 0x000fd4000000000e */
[----:B------:R-:W-:-:S05]  /*1230*/  FFMA R0, RZ, R19, R15 ;  /* 0x00000013ff007223 */ /* 0x000fca000000000f */
[----:B------:R-:W-:-:S13]  /*1240*/  FSETP.GT.AND P0, PT, |R0|, 1.469367938527859385e-39, PT ;  /* 0x001000000000780b */ /* 0x000fda0003f04200 */
[----:B------:R-:W-:Y:S05]  /*1250*/  @P0 BRA P1, `(.L_x_51) ;  /* 0x0000000000180947 */ /* 0x000fea0000800000 */
[----:B------:R-:W-:Y:S01]  /*1260*/  MOV R20, R18 ;  /* 0x0000001200147202 */ /* 0x000fe20000000f00 */
[----:B------:R-:W-:Y:S01]  /*1270*/  IMAD.MOV.U32 R21, RZ, RZ, R19 ;  /* 0x000000ffff157224 */ /* 0x000fe200078e0013 */
[----:B------:R-:W-:-:S07]  /*1280*/  MOV R12, 0x12a0 ;  /* 0x000012a0000c7802 */ /* 0x000fce0000000f00 */
[----:B------:R-:W-:Y:S05]  /*1290*/  CALL.REL.NOINC `($__internal_1_$__cuda_sm20_div_rn_f64_full) ;  /* 0x0000001000887944 */ /* 0x000fea0003c00000 */
[----:B------:R-:W-:Y:S02]  /*12a0*/  IMAD.MOV.U32 R14, RZ, RZ, R22 ;  /* 0x000000ffff0e7224 */ /* 0x000fe400078e0016 */
[----:B------:R-:W-:-:S07]  /*12b0*/  IMAD.MOV.U32 R15, RZ, RZ, R23 ;  /* 0x000000ffff0f7224 */ /* 0x000fce00078e0017 */
.L_x_51:
[----:B------:R-:W-:Y:S02]  /*12c0*/  IMAD.MOV.U32 R18, RZ, RZ, R14 ;  /* 0x000000ffff127224 */ /* 0x000fe400078e000e */
[----:B------:R-:W-:-:S07]  /*12d0*/  IMAD.MOV.U32 R19, RZ, RZ, R15 ;  /* 0x000000ffff137224 */ /* 0x000fce00078e000f */
.L_x_50:
[----:B------:R-:W0:Y:S01]  /*12e0*/  LDC.64 R16, c[0x0][0x390] ;  /* 0x0000e400ff107b82 */ /* 0x000e220000000a00 */
[----:B------:R-:W1:Y:S01]  /*12f0*/  F2F.F64.F32 R14, R8 ;  /* 0x00000008000e7310 */ /* 0x000e620000201800 */
[----:B------:R-:W2:Y:S01]  /*1300*/  LDCU UR6, c[0x0][0x3a8] ;  /* 0x00007500ff0677ac */ /* 0x000ea20008000800 */
[----:B0-----:R-:W-:-:S06]  /*1310*/  IMAD.WIDE R16, R6, 0x4, R16 ;  /* 0x0000000406107825 */ /* 0x001fcc00078e0210 */
[----:B------:R-:W3:Y:S01]  /*1320*/  LDG.E.CONSTANT R16, desc[UR4][R16.64+-0x8] ;  /* 0xfffff80410107981 */ /* 0x000ee2000c1e9900 */
[----:B-1----:R-:W-:Y:S01]  /*1330*/  DFMA R20, R14, R18, 1 ;  /* 0x3ff000000e14742b */ /* 0x002fe20000000012 */
[----:B------:R-:W-:Y:S01]  /*1340*/  SHF.R.S32.HI R23, RZ, 0x1f, R33 ;  /* 0x0000001fff177819 */ /* 0x000fe20000011421 */
[----:B------:R-:W0:Y:S01]  /*1350*/  LDC.64 R14, c[0x0][0x3b8] ;  /* 0x0000ee00ff0e7b82 */ /* 0x000e220000000a00 */
[----:B------:R-:W-:-:S04]  /*1360*/  IADD3 R0, P0, PT, R33, R6, RZ ;  /* 0x0000000621007210 */ /* 0x000fc80007f1e0ff */
[----:B------:R-:W-:Y:S01]  /*1370*/  LEA.HI.X.SX32 R23, R6, R23, 0x1, P0 ;  /* 0x0000001706177211 */ /* 0x000fe200000f0eff */
[----:B------:R-:W-:Y:S01]  /*1380*/  DMUL R20, R20, R2 ;  /* 0x0000000214147228 */ /* 0x000fe20000000000 */
[----:B0-----:R-:W-:-:S04]  /*1390*/  LEA R14, P0, R0, R14, 0x2 ;  /* 0x0000000e000e7211 */ /* 0x001fc800078010ff */
[----:B------:R-:W-:Y:S02]  /*13a0*/  LEA.HI.X R15, R0, R15, R23, 0x2, P0 ;  /* 0x0000000f000f7211 */ /* 0x000fe400000f1417 */
[----:B--2---:R-:W-:Y:S01]  /*13b0*/  ISETP.GE.AND P0, PT, R6, UR6, PT ;  /* 0x0000000606007c0c */ /* 0x004fe2000bf06270 */
[----:B---3--:R-:W0:Y:S02]  /*13c0*/  F2F.F64.F32 R18, R16 ;  /* 0x0000001000127310 */ /* 0x008e240000201800 */
[----:B0-----:R-:W-:-:S06]  /*13d0*/  DMUL R18, R18, R20 ;  /* 0x0000001412127228 */ /* 0x001fcc0000000000 */
[----:B------:R-:W0:Y:S02]  /*13e0*/  F2F.F32.F64 R21, R18 ;  /* 0x0000001200157310 */ /* 0x000e240000301000 */
[----:B0-----:R0:W-:Y:S02]  /*13f0*/  STG.E desc[UR4][R14.64+-0x4], R21 ;  /* 0xfffffc150e007986 */ /* 0x0011e4000c101904 */
[----:B------:R-:W-:Y:S05]  /*1400*/  @P0 EXIT ;  /* 0x000000000000094d */ /* 0x000fea0003800000 */
[----:B0-----:R-:W-:Y:S02]  /*1410*/  IMAD.MOV.U32 R14, RZ, RZ, R18 ;  /* 0x000000ffff0e7224 */ /* 0x001fe400078e0012 */
[----:B------:R-:W-:Y:S02]  /*1420*/  IMAD.MOV.U32 R15, RZ, RZ, R19 ;  /* 0x000000ffff0f7224 */ /* 0x000fe400078e0013 */
[----:B------:R-:W-:Y:S02]  /*1430*/  IMAD.MOV.U32 R4, RZ, RZ, RZ ;  /* 0x000000ffff047224 */ /* 0x000fe400078e00ff */
[----:B------:R-:W-:-:S07]  /*1440*/  IMAD.MOV.U32 R0, RZ, RZ, RZ ;  /* 0x000000ffff007224 */ /* 0x000fce00078e00ff */
.L_x_62:
[----:B0-----:R-:W0:Y:S08]  /*1450*/  LDC.64 R26, c[0x0][0x380] ;  /* 0x0000e000ff1a7b82 */ /* 0x001e300000000a00 */
[----:B------:R-:W1:Y:S08]  /*1460*/  LDC.64 R28, c[0x0][0x388] ;  /* 0x0000e200ff1c7b82 */ /* 0x000e700000000a00 */
[----:B------:R-:W2:Y:S01]  /*1470*/  LDC.64 R24, c[0x0][0x390] ;  /* 0x0000e400ff187b82 */ /* 0x000ea20000000a00 */
[----:B0-----:R-:W-:-:S06]  /*1480*/  IMAD.WIDE R26, R6, 0x4, R26 ;  /* 0x00000004061a7825 */ /* 0x001fcc00078e021a */
[----:B------:R-:W3:Y:S01]  /*1490*/  LDG.E.CONSTANT R26, desc[UR4][R26.64] ;  /* 0x000000041a1a7981 */ /* 0x000ee2000c1e9900 */
[----:B-1----:R-:W-:-:S06]  /*14a0*/  IMAD.WIDE R28, R6, 0x4, R28 ;  /* 0x00000004061c7825 */ /* 0x002fcc00078e021c */
[----:B------:R-:W4:Y:S01]  /*14b0*/  LDG.E.CONSTANT R28, desc[UR4][R28.64] ;  /* 0x000000041c1c7981 */ /* 0x000f22000c1e9900 */
[----:B--2---:R-:W-:-:S05]  /*14c0*/  IMAD.WIDE R24, R6, 0x4, R24 ;  /* 0x0000000406187825 */ /* 0x004fca00078e0218 */
[----:B------:R-:W2:Y:S01]  /*14d0*/  LDG.E.CONSTANT R16, desc[UR4][R24.64+-0x4] ;  /* 0xfffffc0418107981 */ /* 0x000ea2000c1e9900 */
[----:B------:R-:W-:Y:S01]  /*14e0*/  VIADD R5, R5, 0x1 ;  /* 0x0000000105057836 */ /* 0x000fe20000000000 */
[----:B---3--:R-:W-:Y:S08]  /*14f0*/  F2F.F64.F32 R22, R26 ;  /* 0x0000001a00167310 */ /* 0x008ff00000201800 */
[----:B----4-:R-:W-:Y:S08]  /*1500*/  F2F.F64.F32 R30, R28 ;  /* 0x0000001c001e7310 */ /* 0x010ff00000201800 */
[----:B--2---:R-:W0:Y:S02]  /*1510*/  F2F.F64.F32 R16, R16 ;  /* 0x0000001000107310 */ /* 0x004e240000201800 */
[----:B0-----:R-:W-:-:S02]  /*1520*/  DADD R18, -R16, R22 ;  /* 0x0000000010127229 */ /* 0x001fc40000000116 */
[----:B------:R-:W-:-:S08]  /*1530*/  DADD R20, -R16, R30 ;  /* 0x0000000010147229 */ /* 0x000fd0000000011e */
[----:B------:R-:W-:Y:S01]  /*1540*/  DSETP.MAX.AND P0, P1, |R18|, |R20|, PT ;  /* 0x400000141200722a */ /* 0x000fe2000390f200 */
[----:B------:R-:W-:Y:S01]  /*1550*/  MOV R12, R19 ;  /* 0x00000013000c7202 */ /* 0x000fe20000000f00 */
[----:B------:R-:W-:Y:S01]  /*1560*/  IMAD.MOV.U32 R25, RZ, RZ, R21 ;  /* 0x000000ffff197224 */ /* 0x000fe200078e0015 */
[----:B------:R-:W-:-:S04]  /*1570*/  DADD R22, R22, -R30 ;  /* 0x0000000016167229 */ /* 0x000fc8000000081e */
[----:B------:R-:W-:Y:S02]  /*1580*/  FSEL R27, |R12|, |R25|, P0 ;  /* 0x400000190c1b7208 */ /* 0x000fe40000000200 */
[----:B------:R-:W-:-:S05]  /*1590*/  SEL R18, R18, R20, P0 ;  /* 0x0000001412127207 */ /* 0x000fca0000000000 */
[----:B------:R-:W-:-:S05]  /*15a0*/  @P1 LOP3.LUT R27, R25, 0x80000, RZ, 0xfc, !PT ;  /* 0x00080000191b1812 */ /* 0x000fca00078efcff */
[----:B------:R-:W-:Y:S01]  /*15b0*/  IMAD.MOV.U32 R19, RZ, RZ, R27 ;  /* 0x000000ffff137224 */ /* 0x000fe200078e001b */
[----:B------:R-:W-:-:S05]  /*15c0*/  ISETP.GE.AND P0, PT, R11, 0x1, PT ;  /* 0x000000010b00780c */ /* 0x000fca0003f06270 */
[----:B------:R-:W-:Y:S01]  /*15d0*/  DSETP.MAX.AND P1, P2, R22, R18, PT ;  /* 0x000000121600722a */ /* 0x000fe20003a2f000 */
[----:B------:R-:W-:Y:S02]  /*15e0*/  IMAD.MOV.U32 R12, RZ, RZ, R23 ;  /* 0x000000ffff0c7224 */ /* 0x000fe400078e0017 */
[----:B------:R-:W-:-:S05]  /*15f0*/  IMAD.MOV.U32 R21, RZ, RZ, R19 ;  /* 0x000000ffff157224 */ /* 0x000fca00078e0013 */
[----:B------:R-:W-:-:S06]  /*1600*/  FSEL R25, R12, R21, P1 ;  /* 0x000000150c197208 */ /* 0x000fcc0000800000 */
[----:B------:R-:W-:Y:S02]  /*1610*/  @P2 LOP3.LUT R25, R21, 0x80000, RZ, 0xfc, !PT ;  /* 0x0008000015192812 */ /* 0x000fe400078efcff */
[----:B------:R-:W-:-:S03]  /*1620*/  SEL R22, R22, R18, P1 ;  /* 0x0000001216167207 */ /* 0x000fc60000800000 */
[----:B------:R-:W-:Y:S01]  /*1630*/  IMAD.MOV.U32 R23, RZ, RZ, R25 ;  /* 0x000000ffff177224 */ /* 0x000fe200078e0019 */
[----:B------:R-:W-:Y:S06]  /*1640*/  @!P0 BRA `(.L_x_52) ;  /* 0x0000000000308947 */ /* 0x000fec0003800000 */
.L_x_53:
[----:B------:R-:W-:Y:S02]  /*1650*/  IMAD R12, R0, 0x4, R13 ;  /* 0x00000004000c7824 */ /* 0x000fe400078e020d */
[----:B------:R-:W-:-:S04]  /*1660*/  IMAD.IADD R19, R5, 0x1, -R10 ;  /* 0x0000000105137824 */ /* 0x000fc800078e0a0a */
[----:B------:R-:W0:Y:S02]  /*1670*/  LDS R12, [R12] ;  /* 0x000000000c0c7984 */ /* 0x000e240000000800 */
[----:B0-----:R-:W-:-:S13]  /*1680*/  ISETP.GT.AND P0, PT, R12, R19, PT ;  /* 0x000000130c00720c */ /* 0x001fda0003f04270 */
[----:B------:R-:W-:Y:S05]  /*1690*/  @P0 BRA `(.L_x_52) ;  /* 0x00000000001c0947 */ /* 0x000fea0003800000 */
[C---:B------:R-:W-:Y:S01]  /*16a0*/  ISETP.GT.AND P1, PT, R11.reuse, 0x1, PT ;  /* 0x000000010b00780c */ /* 0x040fe20003f24270 */
[----:B------:R-:W-:Y:S01]  /*16b0*/  VIADD R19, R0, 0x1 ;  /* 0x0000000100137836 */ /* 0x000fe20000000000 */
[----:B------:R-:W-:-:S04]  /*16c0*/  IADD3 R11, PT, PT, R11, -0x1, RZ ;  /* 0xffffffff0b0b7810 */ /* 0x000fc80007ffe0ff */
[----:B------:R-:W-:-:S04]  /*16d0*/  ISETP.NE.AND P0, PT, R19, R10, PT ;  /* 0x0000000a1300720c */ /* 0x000fc80003f05270 */
[----:B------:R-:W-:-:S03]  /*16e0*/  SEL R0, R19, RZ, P0 ;  /* 0x000000ff13007207 */ /* 0x000fc60000000000 */
[----:B------:R-:W-:Y:S06]  /*16f0*/  @P1 BRA `(.L_x_53) ;  /* 0xfffffffc00d41947 */ /* 0x000fec000383ffff */
[----:B------:R-:W-:-:S07]  /*1700*/  IMAD.MOV.U32 R11, RZ, RZ, RZ ;  /* 0x000000ffff0b7224 */ /* 0x000fce00078e00ff */
.L_x_52:
[----:B------:R-:W-:-:S13]  /*1710*/  ISETP.GE.AND P0, PT, R9, 0x1, PT ;  /* 0x000000010900780c */ /* 0x000fda0003f06270 */
[----:B------:R-:W-:Y:S05]  /*1720*/  @!P0 BRA `(.L_x_54) ;  /* 0x0000000000308947 */ /* 0x000fea0003800000 */
.L_x_55:
[----:B------:R-:W-:Y:S02]  /*1730*/  IMAD R12, R4, 0x4, R7 ;  /* 0x00000004040c7824 */ /* 0x000fe400078e0207 */
[----:B------:R-:W-:-:S04]  /*1740*/  IMAD.IADD R19, R5, 0x1, -R10 ;  /* 0x0000000105137824 */ /* 0x000fc800078e0a0a */
[----:B------:R-:W0:Y:S02]  /*1750*/  LDS R12, [R12] ;  /* 0x000000000c0c7984 */ /* 0x000e240000000800 */
[----:B0-----:R-:W-:-:S13]  /*1760*/  ISETP.GT.AND P0, PT, R12, R19, PT ;  /* 0x000000130c00720c */ /* 0x001fda0003f04270 */
[----:B------:R-:W-:Y:S05]  /*1770*/  @P0 BRA `(.L_x_54) ;  /* 0x00000000001c0947 */ /* 0x000fea0003800000 */
[C---:B------:R-:W-:Y:S01]  /*1780*/  ISETP.GT.AND P1, PT, R9.reuse, 0x1, PT ;  /* 0x000000010900780c */ /* 0x040fe20003f24270 */
[----:B------:R-:W-:Y:S02]  /*1790*/  VIADD R19, R4, 0x1 ;  /* 0x0000000104137836 */ /* 0x000fe40000000000 */
[----:B------:R-:W-:-:S03]  /*17a0*/  VIADD R9, R9, 0xffffffff ;  /* 0xffffffff09097836 */ /* 0x000fc60000000000 */
[----:B------:R-:W-:-:S04]  /*17b0*/  ISETP.NE.AND P0, PT, R19, R10, PT ;  /* 0x0000000a1300720c */ /* 0x000fc80003f05270 */
[----:B------:R-:W-:-:S03]  /*17c0*/  SEL R4, R19, RZ, P0 ;  /* 0x000000ff13047207 */ /* 0x000fc60000000000 */
[----:B------:R-:W-:Y:S06]  /*17d0*/  @P1 BRA `(.L_x_55) ;  /* 0xfffffffc00d41947 */ /* 0x000fec000383ffff */
[----:B------:R-:W-:-:S07]  /*17e0*/  IMAD.MOV.U32 R9, RZ, RZ, RZ ;  /* 0x000000ffff097224 */ /* 0x000fce00078e00ff */
.L_x_54:
[----:B------:R-:W-:-:S13]  /*17f0*/  ISETP.GE.AND P0, PT, R11, 0x1, PT ;  /* 0x000000010b00780c */ /* 0x000fda0003f06270 */
[----:B------:R-:W-:Y:S05]  /*1800*/  @!P0 BRA `(.L_x_56) ;  /* 0x0000000000b08947 */ /* 0x000fea0003800000 */
[-C--:B------:R-:W-:Y:S01]  /*1810*/  IABS R12, R10.reuse ;  /* 0x0000000a000c7213 */ /* 0x080fe20000000000 */
[----:B------:R-:W0:Y:S01]  /*1820*/  S2R R21, SR_CgaCtaId ;  /* 0x0000000000157919 */ /* 0x000e220000008800 */
[----:B------:R-:W-:Y:S01]  /*1830*/  MOV R20, 0x400 ;  /* 0x0000040000147802 */ /* 0x000fe20000000f00 */
[----:B------:R-:W-:Y:S01]  /*1840*/  IMAD.MOV.U32 R24, RZ, RZ, RZ ;  /* 0x000000ffff187224 */ /* 0x000fe200078e00ff */
[----:B------:R-:W1:Y:S01]  /*1850*/  I2F.RP R18, R12 ;  /* 0x0000000c00127306 */ /* 0x000e620000209400 */
[-C--:B------:R-:W-:Y:S02]  /*1860*/  IABS R26, R10.reuse ;  /* 0x0000000a001a7213 */ /* 0x080fe40000000000 */
[----:B------:R-:W-:Y:S02]  /*1870*/  ISETP.NE.AND P0, PT, R10, RZ, PT ;  /* 0x000000ff0a00720c */ /* 0x000fe40003f05270 */
[----:B------:R-:W-:-:S03]  /*1880*/  LOP3.LUT R28, RZ, R10, RZ, 0x33, !PT ;  /* 0x0000000aff1c7212 */ /* 0x000fc600078e33ff */
[----:B-1----:R-:W1:Y:S01]  /*1890*/  MUFU.RCP R18, R18 ;  /* 0x0000001200127308 */ /* 0x002e620000001000 */
[----:B0-----:R-:W-:Y:S02]  /*18a0*/  LEA R20, R21, R20, 0x18 ;  /* 0x0000001415147211 */ /* 0x001fe400078ec0ff */
[----:B------:R-:W-:Y:S01]  /*18b0*/  IADD3 R21, PT, PT, RZ, -R26, RZ ;  /* 0x8000001aff157210 */ /* 0x000fe20007ffe0ff */
[----:B-1----:R-:W-:Y:S01]  /*18c0*/  VIADD R25, R18, 0xffffffe ;  /* 0x0ffffffe12197836 */ /* 0x002fe20000000000 */
[----:B------:R-:W-:-:S05]  /*18d0*/  IABS R18, R10 ;  /* 0x0000000a00127213 */ /* 0x000fca0000000000 */
[----:B------:R-:W0:Y:S01]  /*18e0*/  F2I.FTZ.U32.TRUNC.NTZ R25, R25 ;  /* 0x0000001900197305 */ /* 0x000e22000021f000 */
[----:B------:R-:W-:Y:S02]  /*18f0*/  IMAD.MOV.U32 R26, RZ, RZ, R18 ;  /* 0x000000ffff1a7224 */ /* 0x000fe400078e0012 */
[----:B0-----:R-:W-:-:S04]  /*1900*/  IMAD.MOV R19, RZ, RZ, -R25 ;  /* 0x000000ffff137224 */ /* 0x001fc800078e0a19 */
[----:B------:R-:W-:-:S04]  /*1910*/  IMAD R19, R19, R12, RZ ;  /* 0x0000000c13137224 */ /* 0x000fc800078e02ff */
[----:B------:R-:W-:Y:S01]  /*1920*/  IMAD.HI.U32 R24, R25, R19, R24 ;  /* 0x0000001319187227 */ /* 0x000fe200078e0018 */
[----:B------:R-:W-:-:S07]  /*1930*/  LOP3.LUT R25, RZ, R10, RZ, 0x33, !PT ;  /* 0x0000000aff197212 */ /* 0x000fce00078e33ff */
.L_x_57:
[----:B------:R-:W-:-:S05]  /*1940*/  IMAD.IADD R19, R0, 0x1, R11 ;  /* 0x0000000100137824 */ /* 0x000fca00078e020b */
[----:B------:R-:W-:-:S04]  /*1950*/  ISETP.GT.AND P1, PT, R19, R10, PT ;  /* 0x0000000a1300720c */ /* 0x000fc80003f24270 */
[----:B------:R-:W-:-:S05]  /*1960*/  SEL R18, R28, 0xffffffff, P1 ;  /* 0xffffffff1c127807 */ /* 0x000fca0000800000 */
[----:B------:R-:W-:-:S04]  /*1970*/  IMAD.IADD R18, R19, 0x1, R18 ;  /* 0x0000000113127824 */ /* 0x000fc800078e0212 */
[----:B------:R-:W-:-:S06]  /*1980*/  IMAD R18, R18, 0x4, R13 ;  /* 0x0000000412127824 */ /* 0x000fcc00078e020d */
[----:B------:R-:W0:Y:S02]  /*1990*/  LDS R18, [R18] ;  /* 0x0000000012127984 */ /* 0x000e240000000800 */
[----:B0-----:R-:W-:Y:S02]  /*19a0*/  IABS R19, R18 ;  /* 0x0000001200137213 */ /* 0x001fe40000000000 */
[----:B------:R-:W-:-:S03]  /*19b0*/  ISETP.GE.AND P2, PT, R18, RZ, PT ;  /* 0x000000ff1200720c */ /* 0x000fc60003f46270 */
[----:B------:R-:W-:-:S04]  /*19c0*/  IMAD.HI.U32 R28, R24, R19, RZ ;  /* 0x00000013181c7227 */ /* 0x000fc800078e00ff */
[----:B------:R-:W-:Y:S02]  /*19d0*/  IMAD R19, R28, R21, R19 ;  /* 0x000000151c137224 */ /* 0x000fe400078e0213 */
[----:B------:R-:W-:-:S03]  /*19e0*/  IMAD.MOV.U32 R28, RZ, RZ, R25 ;  /* 0x000000ffff1c7224 */ /* 0x000fc600078e0019 */
[----:B------:R-:W-:-:S13]  /*19f0*/  ISETP.GT.U32.AND P1, PT, R12, R19, PT ;  /* 0x000000130c00720c */ /* 0x000fda0003f24070 */
[----:B------:R-:W-:-:S05]  /*1a00*/  @!P1 IMAD.IADD R19, R19, 0x1, -R26 ;  /* 0x0000000113139824 */ /* 0x000fca00078e0a1a */
[----:B------:R-:W-:-:S13]  /*1a10*/  ISETP.GT.U32.AND P1, PT, R12, R19, PT ;  /* 0x000000130c00720c */ /* 0x000fda0003f24070 */
[----:B------:R-:W-:-:S04]  /*1a20*/  @!P1 IMAD.IADD R19, R19, 0x1, -R26 ;  /* 0x0000000113139824 */ /* 0x000fc800078e0a1a */
[----:B------:R-:W-:-:S05]  /*1a30*/  @!P2 IMAD.MOV R19, RZ, RZ, -R19 ;  /* 0x000000ffff13a224 */ /* 0x000fca00078e0a13 */
[----:B------:R-:W-:-:S05]  /*1a40*/  SEL R19, R28, R19, !P0 ;  /* 0x000000131c137207 */ /* 0x000fca0004000000 */
[----:B------:R-:W-:-:S06]  /*1a50*/  IMAD R19, R19, 0x8, R20 ;  /* 0x0000000813137824 */ /* 0x000fcc00078e0214 */
[----:B------:R-:W0:Y:S02]  /*1a60*/  LDS.64 R18, [R19] ;  /* 0x0000000013127984 */ /* 0x000e240000000a00 */
[----:B0-----:R-:W-:-:S14]  /*1a70*/  DSETP.GE.AND P1, PT, R18, R22, PT ;  /* 0x000000161200722a */ /* 0x001fdc0003f26000 */
[----:B------:R-:W-:Y:S05]  /*1a80*/  @!P1 BRA `(.L_x_56) ;  /* 0x0000000000109947 */ /* 0x000fea0003800000 */
[C---:B------:R-:W-:Y:S02]  /*1a90*/  ISETP.GT.AND P1, PT, R11.reuse, 0x1, PT ;  /* 0x000000010b00780c */ /* 0x040fe40003f24270 */
[----:B------:R-:W-:-:S11]  /*1aa0*/  IADD3 R11, PT, PT, R11, -0x1, RZ ;  /* 0xffffffff0b0b7810 */ /* 0x000fd60007ffe0ff */
[----:B------:R-:W-:Y:S05]  /*1ab0*/  @P1 BRA `(.L_x_57) ;  /* 0xfffffffc00a01947 */ /* 0x000fea000383ffff */
[----:B------:R-:W-:-:S07]  /*1ac0*/  IMAD.MOV.U32 R11, RZ, RZ, RZ ;  /* 0x000000ffff0b7224 */ /* 0x000fce00078e00ff */
.L_x_56:
[----:B------:R-:W-:-:S05]  /*1ad0*/  IMAD.IADD R19, R0, 0x1, R11 ;  /* 0x0000000100137824 */ /* 0x000fca00078e020b */
[----:B------:R-:W-:-:S04]  /*1ae0*/  ISETP.GE.AND P0, PT, R19, R10, PT ;  /* 0x0000000a1300720c */ /* 0x000fc80003f06270 */
[----:B------:R-:W-:Y:S02]  /*1af0*/  SEL R12, R10, RZ, P0 ;  /* 0x000000ff0a0c7207 */ /* 0x000fe40000000000 */
[----:B------:R-:W-:-:S03]  /*1b00*/  ISETP.GE.AND P0, PT, R9, 0x1, PT ;  /* 0x000000010900780c */ /* 0x000fc60003f06270 */
[----:B------:R-:W-:-:S04]  /*1b10*/  IMAD.IADD R12, R19, 0x1, -R12 ;  /* 0x00000001130c7824 */ /* 0x000fc800078e0a0c */
[----:B------:R-:W-:-:S05]  /*1b20*/  IMAD R12, R12, 0x4, R13 ;  /* 0x000000040c0c7824 */ /* 0x000fca00078e020d */
[----:B------:R0:W-:Y:S01]  /*1b30*/  STS [R12], R5 ;  /* 0x000000050c007388 */ /* 0x0001e20000000800 */
[----:B------:R-:W-:Y:S05]  /*1b40*/  @!P0 BRA `(.L_x_58) ;  /* 0x0000000000b08947 */ /* 0x000fea0003800000 */
[-C--:B0-----:R-:W-:Y:S01]  /*1b50*/  IABS R12, R10.reuse ;  /* 0x0000000a000c7213 */ /* 0x081fe20000000000 */
        /* <DEDUP_REMOVED lines=8> */
[----:B0-----:R-:W-:Y:S01]  /*1be0*/  LEA R20, R21, R20, 0x18 ;  /* 0x0000001415147211 */ /* 0x001fe200078ec0ff */
[----:B------:R-:W-:Y:S02]  /*1bf0*/  IMAD.MOV R21, RZ, RZ, -R26 ;  /* 0x000000ffff157224 */ /* 0x000fe400078e0a1a */
[----:B-1----:R-:W-:Y:S01]  /*1c00*/  VIADD R25, R18, 0xffffffe ;  /* 0x0ffffffe12197836 */ /* 0x002fe20000000000 */
[----:B------:R-:W-:-:S04]  /*1c10*/  IABS R18, R10 ;  /* 0x0000000a00127213 */ /* 0x000fc80000000000 */
[----:B------:R-:W-:Y:S01]  /*1c20*/  MOV R26, R18 ;  /* 0x00000012001a7202 */ /* 0x000fe20000000f00 */
[----:B------:R-:W0:Y:S02]  /*1c30*/  F2I.FTZ.U32.TRUNC.NTZ R25, R25 ;  /* 0x0000001900197305 */ /* 0x000e24000021f000 */
[----:B0-----:R-:W-:-:S04]  /*1c40*/  IMAD.MOV R19, RZ, RZ, -R25 ;  /* 0x000000ffff137224 */ /* 0x001fc800078e0a19 */
[----:B------:R-:W-:-:S04]  /*1c50*/  IMAD R19, R19, R12, RZ ;  /* 0x0000000c13137224 */ /* 0x000fc800078e02ff */
[----:B------:R-:W-:Y:S01]  /*1c60*/  IMAD.HI.U32 R24, R25, R19, R24 ;  /* 0x0000001319187227 */ /* 0x000fe200078e0018 */
[----:B------:R-:W-:-:S07]  /*1c70*/  LOP3.LUT R25, RZ, R10, RZ, 0x33, !PT ;  /* 0x0000000aff197212 */ /* 0x000fce00078e33ff */
.L_x_59:
        /* <DEDUP_REMOVED lines=19> */
[----:B0-----:R-:W-:-:S14]  /*1db0*/  DSETP.GTU.AND P1, PT, R18, R22, PT ;  /* 0x000000161200722a */ /* 0x001fdc0003f2c000 */
[----:B------:R-:W-:Y:S05]  /*1dc0*/  @P1 BRA `(.L_x_58) ;  /* 0x0000000000101947 */ /* 0x000fea0003800000 */
[C---:B------:R-:W-:Y:S02]  /*1dd0*/  ISETP.GT.AND P1, PT, R9.reuse, 0x1, PT ;  /* 0x000000010900780c */ /* 0x040fe40003f24270 */
[----:B------:R-:W-:-:S11]  /*1de0*/  IADD3 R9, PT, PT, R9, -0x1, RZ ;  /* 0xffffffff09097810 */ /* 0x000fd60007ffe0ff */
[----:B------:R-:W-:Y:S05]  /*1df0*/  @P1 BRA `(.L_x_59) ;  /* 0xfffffffc00a01947 */ /* 0x000fea000383ffff */
[----:B------:R-:W-:-:S07]  /*1e00*/  IMAD.MOV.U32 R9, RZ, RZ, RZ ;  /* 0x000000ffff097224 */ /* 0x000fce00078e00ff */
.L_x_58:
[-C--:B------:R-:W-:Y:S01]  /*1e10*/  IABS R19, R10.reuse ;  /* 0x0000000a00137213 */ /* 0x080fe20000000000 */
[----:B------:R-:W1:Y:S01]  /*1e20*/  S2R R29, SR_CgaCtaId ;  /* 0x00000000001d7919 */ /* 0x000e620000008800 */
[----:B------:R-:W-:Y:S01]  /*1e30*/  IABS R24, R10 ;  /* 0x0000000a00187213 */ /* 0x000fe20000000000 */
[----:B------:R-:W-:Y:S01]  /*1e40*/  IMAD R28, R4, 0x4, R7 ;  /* 0x00000004041c7824 */ /* 0x000fe200078e0207 */
[----:B0-----:R-:W0:Y:S01]  /*1e50*/  I2F.RP R12, R19 ;  /* 0x00000013000c7306 */ /* 0x001e220000209400 */
[----:B------:R-:W-:Y:S02]  /*1e60*/  ISETP.GE.AND P2, PT, R5, RZ, PT ;  /* 0x000000ff0500720c */ /* 0x000fe40003f46270 */
[----:B------:R-:W-:-:S05]  /*1e70*/  IMAD.MOV R24, RZ, RZ, -R24 ;  /* 0x000000ffff187224 */ /* 0x000fca00078e0a18 */
[----:B0-----:R-:W0:Y:S02]  /*1e80*/  MUFU.RCP R12, R12 ;  /* 0x0000000c000c7308 */ /* 0x001e240000001000 */
[----:B0-----:R-:W-:Y:S01]  /*1e90*/  VIADD R18, R12, 0xffffffe ;  /* 0x0ffffffe0c127836 */ /* 0x001fe20000000000 */
[----:B------:R-:W-:-:S05]  /*1ea0*/  IABS R12, R5 ;  /* 0x00000005000c7213 */ /* 0x000fca0000000000 */
[----:B------:R0:W2:Y:S02]  /*1eb0*/  F2I.FTZ.U32.TRUNC.NTZ R21, R18 ;  /* 0x0000001200157305 */ /* 0x0000a4000021f000 */
[----:B0-----:R-:W-:Y:S01]  /*1ec0*/  LOP3.LUT R18, RZ, R10, RZ, 0x33, !PT ;  /* 0x0000000aff127212 */ /* 0x001fe200078e33ff */
[----:B--2---:R-:W-:-:S04]  /*1ed0*/  IMAD.MOV R20, RZ, RZ, -R21 ;  /* 0x000000ffff147224 */ /* 0x004fc800078e0a15 */
[----:B------:R-:W-:Y:S02]  /*1ee0*/  IMAD R25, R20, R19, RZ ;  /* 0x0000001314197224 */ /* 0x000fe400078e02ff */
[----:B------:R-:W-:-:S04]  /*1ef0*/  IMAD.MOV.U32 R20, RZ, RZ, RZ ;  /* 0x000000ffff147224 */ /* 0x000fc800078e00ff */
[----:B------:R-:W-:-:S04]  /*1f00*/  IMAD.HI.U32 R21, R21, R25, R20 ;  /* 0x0000001915157227 */ /* 0x000fc800078e0014 */
[----:B------:R-:W-:Y:S02]  /*1f10*/  IMAD.MOV.U32 R20, RZ, RZ, R24 ;  /* 0x000000ffff147224 */ /* 0x000fe400078e0018 */
[----:B------:R-:W-:-:S04]  /*1f20*/  IMAD.HI.U32 R25, R21, R12, RZ ;  /* 0x0000000c15197227 */ /* 0x000fc800078e00ff */
[----:B------:R-:W-:Y:S01]  /*1f30*/  IMAD R27, R25, R20, R12 ;  /* 0x00000014191b7224 */ /* 0x000fe200078e020c */
[----:B------:R-:W-:Y:S01]  /*1f40*/  MOV R12, 0x400 ;  /* 0x00000400000c7802 */ /* 0x000fe20000000f00 */
[----:B------:R-:W-:-:S03]  /*1f50*/  IMAD.IADD R25, R4, 0x1, R9 ;  /* 0x0000000104197824 */ /* 0x000fc600078e0209 */
[----:B------:R-:W-:Y:S02]  /*1f60*/  ISETP.GT.U32.AND P0, PT, R19, R27, PT ;  /* 0x0000001b1300720c */ /* 0x000fe40003f04070 */
[----:B------:R-:W-:Y:S02]  /*1f70*/  ISETP.GE.AND P1, PT, R25, R10, PT ;  /* 0x0000000a1900720c */ /* 0x000fe40003f26270 */
[----:B-1----:R-:W-:Y:S02]  /*1f80*/  LEA R12, R29, R12, 0x18 ;  /* 0x0000000c1d0c7211 */ /* 0x002fe400078ec0ff */
[----:B------:R-:W-:-:S05]  /*1f90*/  SEL R24, R10, RZ, P1 ;  /* 0x000000ff0a187207 */ /* 0x000fca0000800000 */
[----:B------:R-:W-:Y:S02]  /*1fa0*/  IMAD.IADD R24, R25, 0x1, -R24 ;  /* 0x0000000119187824 */ /* 0x000fe400078e0a18 */
[----:B------:R-:W-:Y:S02]  /*1fb0*/  @!P0 IMAD.IADD R27, R27, 0x1, -R19 ;  /* 0x000000011b1b8824 */ /* 0x000fe400078e0a13 */
[----:B------:R-:W-:Y:S02]  /*1fc0*/  IMAD R24, R24, 0x4, R7 ;  /* 0x0000000418187824 */ /* 0x000fe400078e0207 */
[----:B------:R-:W-:Y:S01]  /*1fd0*/  IMAD R25, R0, 0x4, R13 ;  /* 0x0000000400197824 */ /* 0x000fe200078e020d */
[----:B------:R-:W-:Y:S02]  /*1fe0*/  ISETP.GT.U32.AND P0, PT, R19, R27, PT ;  /* 0x0000001b1300720c */ /* 0x000fe40003f04070 */
[----:B------:R-:W-:Y:S11]  /*1ff0*/  STS [R24], R5 ;  /* 0x0000000518007388 */ /* 0x000ff60000000800 */
[----:B------:R-:W-:-:S02]  /*2000*/  @!P0 IADD3 R27, PT, PT, R27, -R19, RZ ;  /* 0x800000131b1b8210 */ /* 0x000fc40007ffe0ff */
[----:B------:R-:W-:-:S03]  /*2010*/  ISETP.NE.AND P0, PT, R10, RZ, PT ;  /* 0x000000ff0a00720c */ /* 0x000fc60003f05270 */
[----:B------:R-:W-:-:S05]  /*2020*/  @!P2 IMAD.MOV R27, RZ, RZ, -R27 ;  /* 0x000000ffff1ba224 */ /* 0x000fca00078e0a1b */
[----:B------:R-:W-:-:S05]  /*2030*/  SEL R27, R18, R27, !P0 ;  /* 0x0000001b121b7207 */ /* 0x000fca0004000000 */
[----:B------:R-:W-:-:S05]  /*2040*/  IMAD R27, R27, 0x8, R12 ;  /* 0x000000081b1b7824 */ /* 0x000fca00078e020c */
[----:B------:R-:W-:Y:S04]  /*2050*/  STS.64 [R27], R22 ;  /* 0x000000161b007388 */ /* 0x000fe80000000a00 */
[----:B------:R-:W0:Y:S04]  /*2060*/  LDS R25, [R25] ;  /* 0x0000000019197984 */ /* 0x000e280000000800 */
[----:B------:R-:W1:Y:S01]  /*2070*/  LDS R28, [R28] ;  /* 0x000000001c1c7984 */ /* 0x000e620000000800 */
[----:B0-----:R-:W-:Y:S02]  /*2080*/  IABS R26, R25 ;  /* 0x00000019001a7213 */ /* 0x001fe40000000000 */
[----:B-1----:R-:W-:-:S03]  /*2090*/  IABS R30, R28 ;  /* 0x0000001c001e7213 */ /* 0x002fc60000000000 */
[----:B------:R-:W-:Y:S01]  /*20a0*/  IMAD.HI.U32 R29, R21, R26, RZ ;  /* 0x0000001a151d7227 */ /* 0x000fe200078e00ff */
[----:B------:R-:W-:-:S03]  /*20b0*/  ISETP.GE.AND P4, PT, R28, RZ, PT ;  /* 0x000000ff1c00720c */ /* 0x000fc60003f86270 */
        /* <DEDUP_REMOVED lines=10> */
[----:B------:R-:W-:Y:S02]  /*2160*/  @!P1 IADD3 R26, PT, PT, R26, -R19, RZ ;  /* 0x800000131a1a9210 */ /* 0x000fe40007ffe0ff */
[----:B------:R-:W-:-:S03]  /*2170*/  @!P3 IMAD.IADD R20, R20, 0x1, -R19 ;  /* 0x000000011414b824 */ /* 0x000fc600078e0a13 */
[----:B------:R-:W-:Y:S02]  /*2180*/  @!P2 IMAD.MOV R26, RZ, RZ, -R26 ;  /* 0x000000ffff1aa224 */ /* 0x000fe400078e0a1a */
[----:B------:R-:W-:-:S03]  /*2190*/  @!P4 IMAD.MOV R20, RZ, RZ, -R20 ;  /* 0x000000ffff14c224 */ /* 0x000fc600078e0a14 */
[C---:B------:R-:W-:Y:S02]  /*21a0*/  SEL R19, R18.reuse, R26, !P0 ;  /* 0x0000001a12137207 */ /* 0x040fe40004000000 */
[----:B------:R-:W-:-:S03]  /*21b0*/  SEL R21, R18, R20, !P0 ;  /* 0x0000001412157207 */ /* 0x000fc60004000000 */
[--C-:B------:R-:W-:Y:S01]  /*21c0*/  IMAD R20, R19, 0x8, R12.reuse ;  /* 0x0000000813147824 */ /* 0x100fe200078e020c */
[----:B------:R-:W-:Y:S01]  /*21d0*/  CS2R R18, SRZ ;  /* 0x0000000000127805 */ /* 0x000fe2000001ff00 */
[----:B------:R-:W-:-:S04]  /*21e0*/  IMAD R24, R21, 0x8, R12 ;  /* 0x0000000815187824 */ /* 0x000fc800078e020c */
[----:B------:R-:W-:Y:S04]  /*21f0*/  LDS.64 R20, [R20] ;  /* 0x0000000014147984 */ /* 0x000fe80000000a00 */
[----:B------:R-:W0:Y:S02]  /*2200*/  LDS.64 R24, [R24] ;  /* 0x0000000018187984 */ /* 0x000e240000000a00 */
[----:B0-----:R-:W-:-:S14]  /*2210*/  DSETP.NEU.AND P0, PT, R24, R20, PT ;  /* 0x000000141800722a */ /* 0x001fdc0003f0d000 */
[----:B------:R-:W-:Y:S05]  /*2220*/  @!P0 BRA `(.L_x_60) ;  /* 0x0000000000608947 */ /* 0x000fea0003800000 */
[----:B------:R-:W-:Y:S01]  /*2230*/  DADD R18, -R20, R24 ;  /* 0x0000000014127229 */ /* 0x000fe20000000118 */
        /* <DEDUP_REMOVED lines=16> */
[----:B------:R-:W-:Y:S01]  /*2340*/  MOV R20, R18 ;  /* 0x0000001200147202 */ /* 0x000fe20000000f00 */
[----:B------:R-:W-:Y:S01]  /*2350*/  IMAD.MOV.U32 R25, RZ, RZ, R21 ;  /* 0x000000ffff197224 */ /* 0x000fe200078e0015 */
[----:B------:R-:W-:Y:S01]  /*2360*/  MOV R12, 0x2390 ;  /* 0x00002390000c7802 */ /* 0x000fe20000000f00 */
[----:B------:R-:W-:-:S07]  /*2370*/  IMAD.MOV.U32 R21, RZ, RZ, R19 ;  /* 0x000000ffff157224 */ /* 0x000fce00078e0013 */
[----:B------:R-:W-:Y:S05]  /*2380*/  CALL.REL.NOINC `($__internal_1_$__cuda_sm20_div_rn_f64_full) ;  /* 0x00000000004c7944 */ /* 0x000fea0003c00000 */
.L_x_61:
[----:B------:R-:W-:Y:S02]  /*2390*/  IMAD.MOV.U32 R18, RZ, RZ, R22 ;  /* 0x000000ffff127224 */ /* 0x000fe400078e0016 */
[----:B------:R-:W-:-:S07]  /*23a0*/  IMAD.MOV.U32 R19, RZ, RZ, R23 ;  /* 0x000000ffff137224 */ /* 0x000fce00078e0017 */
.L_x_60:
[----:B------:R-:W0:Y:S01]  /*23b0*/  F2F.F64.F32 R20, R8 ;  /* 0x0000000800147310 */ /* 0x000e220000201800 */
[----:B------:R-:W1:Y:S01]  /*23c0*/  LDCU UR6, c[0x0][0x3a8] ;  /* 0x00007500ff0677ac */ /* 0x000e620008000800 */
[----:B------:R-:W-:Y:S02]  /*23d0*/  VIADD R11, R11, 0x1 ;  /* 0x000000010b0b7836 */ /* 0x000fe40000000000 */
[----:B------:R-:W-:Y:S01]  /*23e0*/  VIADD R9, R9, 0x1 ;  /* 0x0000000109097836 */ /* 0x000fe20000000000 */
[----:B0-----:R-:W-:Y:S02]  /*23f0*/  DFMA R18, R20, R18, 1 ;  /* 0x3ff000001412742b */ /* 0x001fe40000000012 */
[----:B------:R-:W-:Y:S01]  /*2400*/  DADD R20, R16, -R14 ;  /* 0x0000000010147229 */ /* 0x000fe2000000080e */
[----:B------:R-:W0:Y:S05]  /*2410*/  LDC.64 R16, c[0x0][0x3b8] ;  /* 0x0000ee00ff107b82 */ /* 0x000e2a0000000a00 */
[----:B------:R-:W-:-:S08]  /*2420*/  DMUL R18, R18, R2 ;  /* 0x0000000212127228 */ /* 0x000fd00000000000 */
[----:B------:R-:W-:Y:S01]  /*2430*/  DFMA R14, R18, R20, R14 ;  /* 0x00000014120e722b */ /* 0x000fe2000000000e */
[----:B------:R-:W-:Y:S02]  /*2440*/  IMAD.IADD R21, R33, 0x1, R6 ;  /* 0x0000000121157824 */ /* 0x000fe400078e0206 */
[----:B------:R-:W-:-:S03]  /*2450*/  VIADD R6, R6, 0x1 ;  /* 0x0000000106067836 */ /* 0x000fc60000000000 */
[----:B------:R-:W2:Y:S02]  /*2460*/  F2F.F32.F64 R19, R14 ;  /* 0x0000000e00137310 */ /* 0x000ea40000301000 */
[----:B-1----:R-:W-:Y:S01]  /*2470*/  ISETP.GE.AND P0, PT, R6, UR6, PT ;  /* 0x0000000606007c0c */ /* 0x002fe2000bf06270 */
[----:B0-----:R-:W-:-:S05]  /*2480*/  IMAD.WIDE R16, R21, 0x4, R16 ;  /* 0x0000000415107825 */ /* 0x001fca00078e0210 */
[----:B--2---:R0:W-:Y:S07]  /*2490*/  STG.E desc[UR4][R16.64], R19 ;  /* 0x0000001310007986 */ /* 0x0041ee000c101904 */
[----:B------:R-:W-:Y:S05]  /*24a0*/  @!P0 BRA `(.L_x_62) ;  /* 0xffffffec00e88947 */ /* 0x000fea000383ffff */
[----:B------:R-:W-:Y:S05]  /*24b0*/  EXIT ;  /* 0x000000000000794d */ /* 0x000fea0003800000 */
        .weak           $__internal_1_$__cuda_sm20_div_rn_f64_full
        .type           $__internal_1_$__cuda_sm20_div_rn_f64_full,@function
        .size           $__internal_1_$__cuda_sm20_div_rn_f64_full,(.L_x_70 - $__internal_1_$__cuda_sm20_div_rn_f64_full)
$__internal_1_$__cuda_sm20_div_rn_f64_full:
[C---:B------:R-:W-:Y:S01]  /*24c0*/  FSETP.GEU.AND P0, PT, |R21|.reuse, 1.469367938527859385e-39, PT ;  /* 0x001000001500780b */ /* 0x040fe20003f0e200 */
[----:B------:R-:W-:Y:S01]  /*24d0*/  IMAD.MOV.U32 R30, RZ, RZ, 0x1ca00000 ;  /* 0x1ca00000ff1e7424 */ /* 0x000fe200078e00ff */
[C---:B------:R-:W-:Y:S02]  /*24e0*/  LOP3.LUT R18, R21.reuse, 0x800fffff, RZ, 0xc0, !PT ;  /* 0x800fffff15127812 */ /* 0x040fe400078ec0ff */
[----:B------:R-:W-:Y:S02]  /*24f0*/  MOV R22, 0x1 ;  /* 0x0000000100167802 */ /* 0x000fe40000000f00 */
[----:B------:R-:W-:Y:S01]  /*2500*/  LOP3.LUT R19, R18, 0x3ff00000, RZ, 0xfc, !PT ;  /* 0x3ff0000012137812 */ /* 0x000fe200078efcff */
[----:B------:R-:W-:Y:S01]  /*2510*/  IMAD.MOV.U32 R18, RZ, RZ, R20 ;  /* 0x000000ffff127224 */ /* 0x000fe200078e0014 */
[----:B------:R-:W-:-:S05]  /*2520*/  LOP3.LUT R34, R21, 0x7ff00000, RZ, 0xc0, !PT ;  /* 0x7ff0000015227812 */ /* 0x000fca00078ec0ff */
[----:B------:R-:W-:-:S06]  /*2530*/  @!P0 DMUL R18, R20, 8.98846567431157953865e+307 ;  /* 0x7fe0000014128828 */ /* 0x000fcc0000000000 */
[----:B------:R-:W0:Y:S02]  /*2540*/  MUFU.RCP64H R23, R19 ;  /* 0x0000001300177308 */ /* 0x000e240000001800 */
[----:B0-----:R-:W-:-:S08]  /*2550*/  DFMA R28, R22, -R18, 1 ;  /* 0x3ff00000161c742b */ /* 0x001fd00000000812 */
[----:B------:R-:W-:-:S08]  /*2560*/  DFMA R28, R28, R28, R28 ;  /* 0x0000001c1c1c722b */ /* 0x000fd0000000001c */
[----:B------:R-:W-:Y:S01]  /*2570*/  DFMA R28, R22, R28, R22 ;  /* 0x0000001c161c722b */ /* 0x000fe20000000016 */
[----:B------:R-:W-:Y:S02]  /*2580*/  IMAD.MOV.U32 R23, RZ, RZ, R25 ;  /* 0x000000ffff177224 */ /* 0x000fe400078e0019 */
[----:B------:R-:W-:-:S03]  /*2590*/  IMAD.MOV.U32 R22, RZ, RZ, R24 ;  /* 0x000000ffff167224 */ /* 0x000fc600078e0018 */
[----:B------:R-:W-:Y:S02]  /*25a0*/  LOP3.LUT R32, R23, 0x7ff00000, RZ, 0xc0, !PT ;  /* 0x7ff0000017207812 */ /* 0x000fe400078ec0ff */
[----:B------:R-:W-:Y:S01]  /*25b0*/  DFMA R26, R28, -R18, 1 ;  /* 0x3ff000001c1a742b */ /* 0x000fe20000000812 */
[----:B------:R-:W-:Y:S01]  /*25c0*/  IMAD.MOV.U32 R24, RZ, RZ, R22 ;  /* 0x000000ffff187224 */ /* 0x000fe200078e0016 */
[----:B------:R-:W-:-:S04]  /*25d0*/  ISETP.GE.U32.AND P1, PT, R32, R34, PT ;  /* 0x000000222000720c */ /* 0x000fc80003f26070 */
[----:B------:R-:W-:Y:S02]  /*25e0*/  SEL R25, R30, 0x63400000, !P1 ;  /* 0x634000001e197807 */ /* 0x000fe40004800000 */
[----:B------:R-:W-:Y:S01]  /*25f0*/  DFMA R26, R28, R26, R28 ;  /* 0x0000001a1c1a722b */ /* 0x000fe2000000001c */
[----:B------:R-:W-:Y:S02]  /*2600*/  FSETP.GEU.AND P1, PT, |R23|, 1.469367938527859385e-39, PT ;  /* 0x001000001700780b */ /* 0x000fe40003f2e200 */
[----:B------:R-:W-:-:S11]  /*2610*/  LOP3.LUT R25, R25, 0x800fffff, R23, 0xf8, !PT ;  /* 0x800fffff19197812 */ /* 0x000fd600078ef817 */
[----:B------:R-:W-:Y:S05]  /*2620*/  @P1 BRA `(.L_x_63) ;  /* 0x0000000000201947 */ /* 0x000fea0003800000 */
        /* <DEDUP_REMOVED lines=8> */
.L_x_63:
[----:B------:R-:W-:Y:S01]  /*26b0*/  DMUL R28, R26, R24 ;  /* 0x000000181a1c7228 */ /* 0x000fe20000000000 */
[----:B------:R-:W-:-:S07]  /*26c0*/  @!P0 LOP3.LUT R34, R19, 0x7ff00000, RZ, 0xc0, !PT ;  /* 0x7ff0000013228812 */ /* 0x000fce00078ec0ff */
[----:B------:R-:W-:-:S08]  /*26d0*/  DFMA R30, R28, -R18, R24 ;  /* 0x800000121c1e722b */ /* 0x000fd00000000018 */
[----:B------:R-:W-:Y:S01]  /*26e0*/  DFMA R30, R26, R30, R28 ;  /* 0x0000001e1a1e722b */ /* 0x000fe2000000001c */
[----:B------:R-:W-:Y:S02]  /*26f0*/  VIADD R26, R32, 0xffffffff ;  /* 0xffffffff201a7836 */ /* 0x000fe40000000000 */
[----:B------:R-:W-:-:S03]  /*2700*/  VIADD R27, R34, 0xffffffff ;  /* 0xffffffff221b7836 */ /* 0x000fc60000000000 */
[----:B------:R-:W-:-:S04]  /*2710*/  ISETP.GT.U32.AND P0, PT, R26, 0x7feffffe, PT ;  /* 0x7feffffe1a00780c */ /* 0x000fc80003f04070 */
[----:B------:R-:W-:-:S13]  /*2720*/  ISETP.GT.U32.OR P0, PT, R27, 0x7feffffe, P0 ;  /* 0x7feffffe1b00780c */ /* 0x000fda0000704470 */
[----:B------:R-:W-:Y:S05]  /*2730*/  @P0 BRA `(.L_x_64) ;  /* 0x0000000000740947 */ /* 0x000fea0003800000 */
[----:B------:R-:W-:Y:S01]  /*2740*/  LOP3.LUT R26, R23, 0x7ff00000, RZ, 0xc0, !PT ;  /* 0x7ff00000171a7812 */ /* 0x000fe200078ec0ff */
[----:B------:R-:W-:Y:S01]  /*2750*/  IMAD.MOV.U32 R27, RZ, RZ, 0x1ca00000 ;  /* 0x1ca00000ff1b7424 */ /* 0x000fe200078e00ff */
[----:B------:R-:W-:-:S04]  /*2760*/  LOP3.LUT R23, R21, 0x7ff00000, RZ, 0xc0, !PT ;  /* 0x7ff0000015177812 */ /* 0x000fc800078ec0ff */
[CC--:B------:R-:W-:Y:S02]  /*2770*/  VIADDMNMX R22, R26.reuse, -R23.reuse, 0xb9600000, !PT ;  /* 0xb96000001a167446 */ /* 0x0c0fe40007800917 */
[----:B------:R-:W-:Y:S02]  /*2780*/  ISETP.GE.U32.AND P0, PT, R26, R23, PT ;  /* 0x000000171a00720c */ /* 0x000fe40003f06070 */
[----:B------:R-:W-:Y:S02]  /*2790*/  VIMNMX R22, PT, PT, R22, 0x46a00000, PT ;  /* 0x46a0000016167848 */ /* 0x000fe40003fe0100 */
[----:B------:R-:W-:-:S04]  /*27a0*/  SEL R23, R27, 0x63400000, !P0 ;  /* 0x634000001b177807 */ /* 0x000fc80004000000 */
[----:B------:R-:W-:Y:S01]  /*27b0*/  IADD3 R28, PT, PT, -R23, R22, RZ ;  /* 0x00000016171c7210 */ /* 0x000fe20007ffe1ff */
[----:B------:R-:W-:-:S04]  /*27c0*/  IMAD.MOV.U32 R22, RZ, RZ, RZ ;  /* 0x000000ffff167224 */ /* 0x000fc800078e00ff */
[----:B------:R-:W-:-:S06]  /*27d0*/  VIADD R23, R28, 0x7fe00000 ;  /* 0x7fe000001c177836 */ /* 0x000fcc0000000000 */
[----:B------:R-:W-:-:S10]  /*27e0*/  DMUL R26, R30, R22 ;  /* 0x000000161e1a7228 */ /* 0x000fd40000000000 */
[----:B------:R-:W-:-:S13]  /*27f0*/  FSETP.GTU.AND P0, PT, |R27|, 1.469367938527859385e-39, PT ;  /* 0x001000001b00780b */ /* 0x000fda0003f0c200 */
[----:B------:R-:W-:Y:S05]  /*2800*/  @P0 BRA `(.L_x_65) ;  /* 0x0000000000940947 */ /* 0x000fea0003800000 */
[----:B------:R-:W-:Y:S01]  /*2810*/  DFMA R18, R30, -R18, R24 ;  /* 0x800000121e12722b */ /* 0x000fe20000000018 */
[----:B------:R-:W-:-:S09]  /*2820*/  IMAD.MOV.U32 R22, RZ, RZ, RZ ;  /* 0x000000ffff167224 */ /* 0x000fd200078e00ff */
[C---:B------:R-:W-:Y:S02]  /*2830*/  FSETP.NEU.AND P0, PT, R19.reuse, RZ, PT ;  /* 0x000000ff1300720b */ /* 0x040fe40003f0d000 */
[----:B------:R-:W-:-:S04]  /*2840*/  LOP3.LUT R21, R19, 0x80000000, R21, 0x48, !PT ;  /* 0x8000000013157812 */ /* 0x000fc800078e4815 */
[----:B------:R-:W-:-:S07]  /*2850*/  LOP3.LUT R23, R21, R23, RZ, 0xfc, !PT ;  /* 0x0000001715177212 */ /* 0x000fce00078efcff */
[----:B------:R-:W-:Y:S05]  /*2860*/  @!P0 BRA `(.L_x_65) ;  /* 0x00000000007c8947 */ /* 0x000fea0003800000 */
[----:B------:R-:W-:Y:S01]  /*2870*/  IMAD.MOV R19, RZ, RZ, -R28 ;  /* 0x000000ffff137224 */ /* 0x000fe200078e0a1c */
[----:B------:R-:W-:Y:S01]  /*2880*/  DMUL.RP R22, R30, R22 ;  /* 0x000000161e167228 */ /* 0x000fe20000008000 */
[----:B------:R-:W-:-:S06]  /*2890*/  IMAD.MOV.U32 R18, RZ, RZ, RZ ;  /* 0x000000ffff127224 */ /* 0x000fcc00078e00ff */
[----:B------:R-:W-:-:S03]  /*28a0*/  DFMA R18, R26, -R18, R30 ;  /* 0x800000121a12722b */ /* 0x000fc6000000001e */
[----:B------:R-:W-:-:S03]  /*28b0*/  LOP3.LUT R21, R23, R21, RZ, 0x3c, !PT ;  /* 0x0000001517157212 */ /* 0x000fc600078e3cff */
[----:B------:R-:W-:-:S04]  /*28c0*/  IADD3 R18, PT, PT, -R28, -0x43300000, RZ ;  /* 0xbcd000001c127810 */ /* 0x000fc80007ffe1ff */
[----:B------:R-:W-:-:S04]  /*28d0*/  FSETP.NEU.AND P0, PT, |R19|, R18, PT ;  /* 0x000000121300720b */ /* 0x000fc80003f0d200 */
[----:B------:R-:W-:Y:S02]  /*28e0*/  FSEL R26, R22, R26, !P0 ;  /* 0x0000001a161a7208 */ /* 0x000fe40004000000 */
[----:B------:R-:W-:Y:S01]  /*28f0*/  FSEL R27, R21, R27, !P0 ;  /* 0x0000001b151b7208 */ /* 0x000fe20004000000 */
[----:B------:R-:W-:Y:S06]  /*2900*/  BRA `(.L_x_65) ;  /* 0x0000000000547947 */ /* 0x000fec0003800000 */
.L_x_64:
[----:B------:R-:W-:-:S14]  /*2910*/  DSETP.NAN.AND P0, PT, R22, R22, PT ;  /* 0x000000161600722a */ /* 0x000fdc0003f08000 */
[----:B------:R-:W-:Y:S05]  /*2920*/  @P0 BRA `(.L_x_66) ;  /* 0x0000000000440947 */ /* 0x000fea0003800000 */
[----:B------:R-:W-:-:S14]  /*2930*/  DSETP.NAN.AND P0, PT, R20, R20, PT ;  /* 0x000000141400722a */ /* 0x000fdc0003f08000 */
[----:B------:R-:W-:Y:S05]  /*2940*/  @P0 BRA `(.L_x_67) ;  /* 0x0000000000300947 */ /* 0x000fea0003800000 */
[----:B------:R-:W-:Y:S01]  /*2950*/  ISETP.NE.AND P0, PT, R32, R34, PT ;  /* 0x000000222000720c */ /* 0x000fe20003f05270 */
[----:B------:R-:W-:Y:S02]  /*2960*/  IMAD.MOV.U32 R26, RZ, RZ, 0x0 ;  /* 0x00000000ff1a7424 */ /* 0x000fe400078e00ff */
[----:B------:R-:W-:-:S10]  /*2970*/  IMAD.MOV.U32 R27, RZ, RZ, -0x80000 ;  /* 0xfff80000ff1b7424 */ /* 0x000fd400078e00ff */
[----:B------:R-:W-:Y:S05]  /*2980*/  @!P0 BRA `(.L_x_65) ;  /* 0x0000000000348947 */ /* 0x000fea0003800000 */
[----:B------:R-:W-:Y:S02]  /*2990*/  ISETP.NE.AND P0, PT, R32, 0x7ff00000, PT ;  /* 0x7ff000002000780c */ /* 0x000fe40003f05270 */
[----:B------:R-:W-:Y:S02]  /*29a0*/  LOP3.LUT R27, R23, 0x80000000, R21, 0x48, !PT ;  /* 0x80000000171b7812 */ /* 0x000fe400078e4815 */
[----:B------:R-:W-:-:S13]  /*29b0*/  ISETP.EQ.OR P0, PT, R34, RZ, !P0 ;  /* 0x000000ff2200720c */ /* 0x000fda0004702670 */
[----:B------:R-:W-:Y:S01]  /*29c0*/  @P0 LOP3.LUT R18, R27, 0x7ff00000, RZ, 0xfc, !PT ;  /* 0x7ff000001b120812 */ /* 0x000fe200078efcff */
[----:B------:R-:W-:Y:S01]  /*29d0*/  @!P0 IMAD.MOV.U32 R26, RZ, RZ, RZ ;  /* 0x000000ffff1a8224 */ /* 0x000fe200078e00ff */
[----:B------:R-:W-:-:S03]  /*29e0*/  @P0 MOV R26, RZ ;  /* 0x000000ff001a0202 */ /* 0x000fc60000000f00 */
[----:B------:R-:W-:Y:S01]  /*29f0*/  @P0 IMAD.MOV.U32 R27, RZ, RZ, R18 ;  /* 0x000000ffff1b0224 */ /* 0x000fe200078e0012 */
[----:B------:R-:W-:Y:S06]  /*2a00*/  BRA `(.L_x_65) ;  /* 0x0000000000147947 */ /* 0x000fec0003800000 */
.L_x_67:
[----:B------:R-:W-:Y:S01]  /*2a10*/  LOP3.LUT R27, R21, 0x80000, RZ, 0xfc, !PT ;  /* 0x00080000151b7812 */ /* 0x000fe200078efcff */
[----:B------:R-:W-:Y:S01]  /*2a20*/  IMAD.MOV.U32 R26, RZ, RZ, R20 ;  /* 0x000000ffff1a7224 */ /* 0x000fe200078e0014 */
[----:B------:R-:W-:Y:S06]  /*2a30*/  BRA `(.L_x_65) ;  /* 0x0000000000087947 */ /* 0x000fec0003800000 */
.L_x_66:
[----:B------:R-:W-:Y:S01]  /*2a40*/  LOP3.LUT R27, R23, 0x80000, RZ, 0xfc, !PT ;  /* 0x00080000171b7812 */ /* 0x000fe200078efcff */
[----:B------:R-:W-:-:S07]  /*2a50*/  IMAD.MOV.U32 R26, RZ, RZ, R22 ;  /* 0x000000ffff1a7224 */ /* 0x000fce00078e0016 */
.L_x_65:
[----:B------:R-:W-:Y:S02]  /*2a60*/  IMAD.MOV.U32 R18, RZ, RZ, R12 ;  /* 0x000000ffff127224 */ /* 0x000fe400078e000c */
[----:B------:R-:W-:Y:S02]  /*2a70*/  IMAD.MOV.U32 R19, RZ, RZ, 0x0 ;  /* 0x00000000ff137424 */ /* 0x000fe400078e00ff */
[----:B------:R-:W-:Y:S02]  /*2a80*/  IMAD.MOV.U32 R22, RZ, RZ, R26 ;  /* 0x000000ffff167224 */ /* 0x000fe400078e001a */
[----:B------:R-:W-:Y:S01]  /*2a90*/  IMAD.MOV.U32 R23, RZ, RZ, R27 ;  /* 0x000000ffff177224 */ /* 0x000fe200078e001b */
[----:B------:R-:W-:Y:S06]  /*2aa0*/  RET.REL.NODEC R18 `(tradjema_batch_f32) ;  /* 0xffffffd412547950 */ /* 0x000fec0003c3ffff */
.L_x_68:
        /* <DEDUP_REMOVED lines=13> */
.L_x_70:


//--------------------- .nv.shared.tradjema_many_series_one_param_time_major_f32 --------------------------
	.section	.nv.shared.tradjema_many_series_one_param_time_major_f32,"aw",@nobits
	.sectionflags	@""
	.align	16
	.zero		1024


//--------------------- .nv.shared.reserved.0     --------------------------
	.section	.nv.shared.reserved.0,"aw",@nobits
	.weak		__nv_reservedSMEM_offset_0_alias
	.size		__nv_reservedSMEM_offset_0_alias, 0, 64
	.other		__nv_reservedSMEM_offset_0_alias,@"STO_CUDA_RESERVED_SHARED STV_DEFAULT"
__nv_reservedSMEM_offset_0_alias:
	.zero		0
	.zero		64


//--------------------- .nv.shared.tradjema_batch_f32 --------------------------
	.section	.nv.shared.tradjema_batch_f32,"aw",@nobits
	.sectionflags	@""
	.align	16
	.zero		1024


//--------------------- .nv.constant0.tradjema_many_series_one_param_time_major_f32 --------------------------
	.section	.nv.constant0.tradjema_many_series_one_param_time_major_f32,"a",@progbits
	.sectionflags	@""
	.align	4
.nv.constant0.tradjema_many_series_one_param_time_major_f32:
	.zero		952


//--------------------- .nv.constant0.tradjema_batch_f32 --------------------------
	.section	.nv.constant0.tradjema_batch_f32,"a",@progbits
	.sectionflags	@""
	.align	4
.nv.constant0.tradjema_batch_f32:
	.zero		960


//--------------------- SYMBOLS --------------------------

	.type		.nv.reservedSmem.offset0,@object
	.size		.nv.reservedSmem.offset0,0x4
	.type		.nv.reservedSmem.cap,@object
	.size		.nv.reservedSmem.cap,0x4
